	.target	sm_90a

	.elftype	@"ET_EXEC"


//--------------------- .note.nv.tkinfo           --------------------------
	.section	.note.nv.tkinfo,"",@"SHT_NOTE"
	.sectionflags	@"SHF_NOTE_NV_TKINFO"
	.tkinfo
        /*0018*/ 	.word	0x00000002
        /*0030*/ 	.string	""
        /*0030*/ 	.string	"ptxas"
        /*0030*/ 	.string	"Cuda compilation tools, release 13.0, V13.0.88"
        /*0030*/ 	.string	"Build cuda_13.0.r13.0/compiler.36424714_0"
        /*0030*/ 	.string	"-v  -suppress-debug-info  -lineinfo  -arch sm_90a "



//--------------------- .note.nv.cuinfo           --------------------------
	.section	.note.nv.cuinfo,"",@"SHT_NOTE"
	.sectionflags	@"SHF_NOTE_NV_CUINFO"
        /*0018*/ 	.short	0x0002
        /*001a*/ 	.short	0x005a
        /*001c*/ 	.short	0x0082
	.zero		2


//--------------------- .nv.info                  --------------------------
	.section	.nv.info,"",@"SHT_CUDA_INFO"
	.align	4


	//----- nvinfo : EIATTR_REGCOUNT
	.align		4
        /*0000*/ 	.byte	0x04, 0x2f
        /*0002*/ 	.short	(.L_1 - .L_0)
	.align		4
.L_0:
        /*0004*/ 	.word	index@(gluon_wgmma)
        /*0008*/ 	.word	0x0000005a


	//----- nvinfo : EIATTR_FRAME_SIZE
	.align		4
.L_1:
        /*000c*/ 	.byte	0x04, 0x11
        /*000e*/ 	.short	(.L_3 - .L_2)
	.align		4
.L_2:
        /*0010*/ 	.word	index@(gluon_wgmma)
        /*0014*/ 	.word	0x00000000


	//----- nvinfo : EIATTR_MIN_STACK_SIZE
	.align		4
.L_3:
        /*0018*/ 	.byte	0x04, 0x12
        /*001a*/ 	.short	(.L_5 - .L_4)
	.align		4
.L_4:
        /*001c*/ 	.word	index@(gluon_wgmma)
        /*0020*/ 	.word	0x00000000
.L_5:


//--------------------- .nv.compat                --------------------------
	.section	.nv.compat,"",@"SHT_CUDA_COMPAT_INFO"
	.align	4
        /*0000*/ 	.byte	0x02, 0x09, 0x01, 0x00, 0x02, 0x02, 0x04, 0x00, 0x02, 0x05, 0x05, 0x00, 0x03, 0x07, 0x01, 0x01
        /*0010*/ 	.byte	0x02, 0x03, 0x03, 0x00, 0x02, 0x06, 0x01, 0x00, 0x04, 0x0b, 0x08, 0x00, 0x00, 0x00, 0x00, 0x00
        /*0020*/ 	.byte	0x00, 0x00, 0x00, 0x00


//--------------------- .nv.info.gluon_wgmma      --------------------------
	.section	.nv.info.gluon_wgmma,"",@"SHT_CUDA_INFO"
	.sectionflags	@""
	.align	4


	//----- nvinfo : EIATTR_CUDA_API_VERSION
	.align		4
        /*0000*/ 	.byte	0x04, 0x37
        /*0002*/ 	.short	(.L_7 - .L_6)
.L_6:
        /*0004*/ 	.word	0x00000082


	//----- nvinfo : EIATTR_KPARAM_INFO
	.align		4
.L_7:
        /*0008*/ 	.byte	0x04, 0x17
        /*000a*/ 	.short	(.L_9 - .L_8)
.L_8:
        /*000c*/ 	.word	0x00000000
        /*0010*/ 	.short	0x000a
        /*0012*/ 	.short	0x0048
        /*0014*/ 	.byte	0x00, 0xf4, 0x21, 0x00


	//----- nvinfo : EIATTR_KPARAM_INFO
	.align		4
.L_9:
        /*0018*/ 	.byte	0x04, 0x17
        /*001a*/ 	.short	(.L_11 - .L_10)
.L_10:
        /*001c*/ 	.word	0x00000000
        /*0020*/ 	.short	0x0009
        /*0022*/ 	.short	0x0040
        /*0024*/ 	.byte	0x00, 0xf4, 0x21, 0x00


	//----- nvinfo : EIATTR_KPARAM_INFO
	.align		4
.L_11:
        /*0028*/ 	.byte	0x04, 0x17
        /*002a*/ 	.short	(.L_13 - .L_12)
.L_12:
        /*002c*/ 	.word	0x00000000
        /*0030*/ 	.short	0x0008
        /*0032*/ 	.short	0x0038
        /*0034*/ 	.byte	0x00, 0xf0, 0x21, 0x00


	//----- nvinfo : EIATTR_KPARAM_INFO
	.align		4
.L_13:
        /*0038*/ 	.byte	0x04, 0x17
        /*003a*/ 	.short	(.L_15 - .L_14)
.L_14:
        /*003c*/ 	.word	0x00000000
        /*0040*/ 	.short	0x0007
        /*0042*/ 	.short	0x0030
        /*0044*/ 	.byte	0x00, 0xf0, 0x21, 0x00


	//----- nvinfo : EIATTR_KPARAM_INFO
	.align		4
.L_15:
        /*0048*/ 	.byte	0x04, 0x17
        /*004a*/ 	.short	(.L_17 - .L_16)
.L_16:
        /*004c*/ 	.word	0x00000000
        /*0050*/ 	.short	0x0006
        /*0052*/ 	.short	0x0028
        /*0054*/ 	.byte	0x00, 0xf0, 0x21, 0x00


	//----- nvinfo : EIATTR_KPARAM_INFO
	.align		4
.L_17:
        /*0058*/ 	.byte	0x04, 0x17
        /*005a*/ 	.short	(.L_19 - .L_18)
.L_18:
        /*005c*/ 	.word	0x00000000
        /*0060*/ 	.short	0x0005
        /*0062*/ 	.short	0x0020
        /*0064*/ 	.byte	0x00, 0xf0, 0x11, 0x00


	//----- nvinfo : EIATTR_KPARAM_INFO
	.align		4
.L_19:
        /*0068*/ 	.byte	0x04, 0x17
        /*006a*/ 	.short	(.L_21 - .L_20)
.L_20:
        /*006c*/ 	.word	0x00000000
        /*0070*/ 	.short	0x0004
        /*0072*/ 	.short	0x001c
        /*0074*/ 	.byte	0x00, 0xf0, 0x11, 0x00


	//----- nvinfo : EIATTR_KPARAM_INFO
	.align		4
.L_21:
        /*0078*/ 	.byte	0x04, 0x17
        /*007a*/ 	.short	(.L_23 - .L_22)
.L_22:
        /*007c*/ 	.word	0x00000000
        /*0080*/ 	.short	0x0003
        /*0082*/ 	.short	0x0018
        /*0084*/ 	.byte	0x00, 0xf0, 0x11, 0x00


	//----- nvinfo : EIATTR_KPARAM_INFO
	.align		4
.L_23:
        /*0088*/ 	.byte	0x04, 0x17
        /*008a*/ 	.short	(.L_25 - .L_24)
.L_24:
        /*008c*/ 	.word	0x00000000
        /*0090*/ 	.short	0x0002
        /*0092*/ 	.short	0x0010
        /*0094*/ 	.byte	0x00, 0xf4, 0x21, 0x00


	//----- nvinfo : EIATTR_KPARAM_INFO
	.align		4
.L_25:
        /*0098*/ 	.byte	0x04, 0x17
        /*009a*/ 	.short	(.L_27 - .L_26)
.L_26:
        /*009c*/ 	.word	0x00000000
        /*00a0*/ 	.short	0x0001
        /*00a2*/ 	.short	0x0008
        /*00a4*/ 	.byte	0x00, 0xf4, 0x21, 0x00


	//----- nvinfo : EIATTR_KPARAM_INFO
	.align		4
.L_27:
        /*00a8*/ 	.byte	0x04, 0x17
        /*00aa*/ 	.short	(.L_29 - .L_28)
.L_28:
        /*00ac*/ 	.word	0x00000000
        /*00b0*/ 	.short	0x0000
        /*00b2*/ 	.short	0x0000
        /*00b4*/ 	.byte	0x00, 0xf4, 0x21, 0x00


	//----- nvinfo : EIATTR_SPARSE_MMA_MASK
	.align		4
.L_29:
        /*00b8*/ 	.byte	0x03, 0x50
        /*00ba*/ 	.short	0x0000


	//----- nvinfo : EIATTR_MAXREG_COUNT
	.align		4
        /*00bc*/ 	.byte	0x03, 0x1b
        /*00be*/ 	.short	0x00ff


	//----- nvinfo : EIATTR_NUM_BARRIERS
	.align		4
        /*00c0*/ 	.byte	0x02, 0x4c
        /*00c2*/ 	.byte	0x01
	.zero		1


	//----- nvinfo : EIATTR_MERCURY_ISA_VERSION
	.align		4
        /*00c4*/ 	.byte	0x03, 0x5f
        /*00c6*/ 	.short	0x0101


	//----- nvinfo : EIATTR_INT_WARP_WIDE_INSTR_OFFSETS
	.align		4
        /*00c8*/ 	.byte	0x04, 0x31
        /*00ca*/ 	.short	(.L_31 - .L_30)


	//   ....[0]....
.L_30:
        /*00cc*/ 	.word	0x00001300


	//   ....[1]....
        /*00d0*/ 	.word	0x00001320


	//   ....[2]....
        /*00d4*/ 	.word	0x000013d0


	//   ....[3]....
        /*00d8*/ 	.word	0x000018c0


	//   ....[4]....
        /*00dc*/ 	.word	0x000018d0


	//   ....[5]....
        /*00e0*/ 	.word	0x00001940


	//   ....[6]....
        /*00e4*/ 	.word	0x00001950


	//   ....[7]....
        /*00e8*/ 	.word	0x00002040


	//   ....[8]....
        /*00ec*/ 	.word	0x00002050


	//----- nvinfo : EIATTR_COOP_GROUP_MASK_REGIDS
	.align		4
.L_31:
        /*00f0*/ 	.byte	0x04, 0x29
        /*00f2*/ 	.short	(.L_33 - .L_32)


	//   ....[0]....
.L_32:
        /*00f4*/ 	.word	0xffffffff


	//   ....[1]....
        /*00f8*/ 	.word	0xffffffff


	//   ....[2]....
        /*00fc*/ 	.word	0xffffffff


	//----- nvinfo : EIATTR_COOP_GROUP_INSTR_OFFSETS
	.align		4
.L_33:
        /*0100*/ 	.byte	0x04, 0x28
        /*0102*/ 	.short	(.L_35 - .L_34)


	//   ....[0]....
.L_34:
        /*0104*/ 	.word	0x00000150


	//   ....[1]....
        /*0108*/ 	.word	0x00000720


	//   ....[2]....
        /*010c*/ 	.word	0x00000cd0


	//----- nvinfo : EIATTR_MBARRIER_INSTR_OFFSETS
	.align		4
.L_35:
        /*0110*/ 	.byte	0x04, 0x39
        /*0112*/ 	.short	(.L_37 - .L_36)


	//   ....[0]....
.L_36:
        /*0114*/ 	.word	0x00001470
        /*0118*/ 	.word	0x000000ff
        /*011c*/ 	.word	0x00008000
        /*0120*/ 	.short	0x0100
        /*0122*/ 	.byte	0x10
	.zero		1


	//   ....[1]....
        /*0124*/ 	.word	0x000015b0
        /*0128*/ 	.word	0x000000ff
        /*012c*/ 	.word	0x00008008
        /*0130*/ 	.short	0x0100
        /*0132*/ 	.byte	0x10
	.zero		1


	//   ....[2]....
        /*0134*/ 	.word	0x00001a00
        /*0138*/ 	.word	0x000000ff
        /*013c*/ 	.word	0x00008000
        /*0140*/ 	.short	0x010a
        /*0142*/ 	.byte	0x1e
	.zero		1


	//   ....[3]....
        /*0144*/ 	.word	0x00001d60
        /*0148*/ 	.word	0x000000ff
        /*014c*/ 	.word	0x00008000
        /*0150*/ 	.short	0x0108
        /*0152*/ 	.byte	0x10
	.zero		1


	//   ....[4]....
        /*0154*/ 	.word	0x00001e80
        /*0158*/ 	.word	0x000000ff
        /*015c*/ 	.word	0x00008008
        /*0160*/ 	.short	0x0108
        /*0162*/ 	.byte	0x10
	.zero		1


	//   ....[5]....
        /*0164*/ 	.word	0x000020e0
        /*0168*/ 	.word	0x000000ff
        /*016c*/ 	.word	0x00008000
        /*0170*/ 	.short	0x010a
        /*0172*/ 	.byte	0x1e
	.zero		1


	//----- nvinfo : EIATTR_NUM_MBARRIERS
	.align		4
.L_37:
        /*0174*/ 	.byte	0x03, 0x38
        /*0176*/ 	.short	0x0002


	//----- nvinfo : EIATTR_EXIT_INSTR_OFFSETS
	.align		4
        /*0178*/ 	.byte	0x04, 0x1c
        /*017a*/ 	.short	(.L_39 - .L_38)


	//   ....[0]....
.L_38:
        /*017c*/ 	.word	0x000020d0


	//----- nvinfo : EIATTR_REQNTID
	.align		4
.L_39:
        /*0180*/ 	.byte	0x04, 0x10
        /*0182*/ 	.short	(.L_41 - .L_40)
.L_40:
        /*0184*/ 	.word	0x00000100
        /*0188*/ 	.word	0x00000001
        /*018c*/ 	.word	0x00000001


	//----- nvinfo : EIATTR_CRS_STACK_SIZE
	.align		4
.L_41:
        /*0190*/ 	.byte	0x04, 0x1e
        /*0192*/ 	.short	(.L_43 - .L_42)
.L_42:
        /*0194*/ 	.word	0x00000000


	//----- nvinfo : EIATTR_CBANK_PARAM_SIZE
	.align		4
.L_43:
        /*0198*/ 	.byte	0x03, 0x19
        /*019a*/ 	.short	0x0050


	//----- nvinfo : EIATTR_PARAM_CBANK
	.align		4
        /*019c*/ 	.byte	0x04, 0x0a
        /*019e*/ 	.short	(.L_45 - .L_44)
	.align		4
.L_44:
        /*01a0*/ 	.word	index@(.nv.constant0.gluon_wgmma)
        /*01a4*/ 	.short	0x0210
        /*01a6*/ 	.short	0x0050


	//----- nvinfo : EIATTR_SW_WAR
	.align		4
.L_45:
        /*01a8*/ 	.byte	0x04, 0x36
        /*01aa*/ 	.short	(.L_47 - .L_46)
.L_46:
        /*01ac*/ 	.word	0x00000008
.L_47:


//--------------------- .nv.callgraph             --------------------------
	.section	.nv.callgraph,"",@"SHT_CUDA_CALLGRAPH"
	.align	4
	.sectionentsize	8
	.align		4
        /*0000*/ 	.word	0x00000000
	.align		4
        /*0004*/ 	.word	0xffffffff
	.align		4
        /*0008*/ 	.word	0x00000000
	.align		4
        /*000c*/ 	.word	0xfffffffe
	.align		4
        /*0010*/ 	.word	0x00000000
	.align		4
        /*0014*/ 	.word	0xfffffffd
	.align		4
        /*0018*/ 	.word	0x00000000
	.align		4
        /*001c*/ 	.word	0xfffffffc


//--------------------- .text.gluon_wgmma         --------------------------
	.section	.text.gluon_wgmma,"ax",@progbits
	.align	128
        .global         gluon_wgmma
        .type           gluon_wgmma,@function
        .size           gluon_wgmma,(.L_x_52 - gluon_wgmma)
        .other          gluon_wgmma,@"STO_CUDA_ENTRY STV_DEFAULT"
gluon_wgmma:
.text.gluon_wgmma:
[----:B------:R-:W-:Y:S01]  /*0000*/  LDC R1, c[0x0][0x28] ;  /* 0x00000a00ff017b82 */ /* 0x000fe20000000800 */
[----:B------:R-:W1:Y:S07]  /*0010*/  S2R R0, SR_TID.X ;  /* 0x0000000000007919 */ /* 0x000e6e0000002100 */
[----:B------:R-:W2:Y:S01]  /*0020*/  S2UR UR4, SR_CgaCtaId ;  /* 0x00000000000479c3 */ /* 0x000ea20000008800 */
[----:B------:R-:W-:Y:S01]  /*0030*/  UMOV UR16, 0x400 ;  /* 0x0000040000107882 */ /* 0x000fe20000000000 */
[----:B------:R-:W-:Y:S01]  /*0040*/  ULDC UR6, c[0x0][0xc] ;  /* 0x0000030000067ab9 */ /* 0x000fe20000000800 */
[----:B------:R-:W-:Y:S01]  /*0050*/  ULDC.64 UR22, c[0x0][0x250] ;  /* 0x0000940000167ab9 */ /* 0x000fe20000000a00 */
[----:B------:R-:W-:Y:S04]  /*0060*/  BSSY B0, `(.L_x_0) ;  /* 0x000001f000007945 */ /* 0x000fe80003800000 */
[----:B------:R-:W3:Y:S08]  /*0070*/  LDC R4, c[0x0][0x228] ;  /* 0x00008a00ff047b82 */ /* 0x000ef00000000800 */
[----:B------:R-:W4:Y:S08]  /*0080*/  LDC R14, c[0x0][0x230] ;  /* 0x00008c00ff0e7b82 */ /* 0x000f300000000800 */
[----:B------:R-:W-:Y:S01]  /*0090*/  S2UR UR27, SR_CTAID.Y ;  /* 0x00000000001b79c3 */ /* 0x000fe20000002600 */
[----:B--2---:R-:W-:-:S03]  /*00a0*/  ULEA UR16, UR4, UR16, 0x18 ;  /* 0x0000001004107291 */ /* 0x004fc6000f8ec03f */
[----:B------:R-:W-:Y:S01]  /*00b0*/  ULDC UR4, c[0x0][0x10] ;  /* 0x0000040000047ab9 */ /* 0x000fe20000000800 */
[----:B-1----:R-:W-:-:S03]  /*00c0*/  LOP3.LUT R6, R0, 0xff, RZ, 0xc0, !PT ;  /* 0x000000ff00067812 */ /* 0x002fc600078ec0ff */
[----:B------:R-:W1:Y:S01]  /*00d0*/  S2UR UR5, SR_CTAID.Z ;  /* 0x00000000000579c3 */ /* 0x000e620000002700 */
[----:B---3--:R-:W-:Y:S01]  /*00e0*/  VIADD R4, R4, 0xffffffff ;  /* 0xffffffff04047836 */ /* 0x008fe20000000000 */
[C---:B------:R-:W-:Y:S02]  /*00f0*/  ISETP.GE.U32.AND P0, PT, R6.reuse, 0x20, PT ;  /* 0x000000200600780c */ /* 0x040fe40003f06070 */
[C---:B------:R-:W-:Y:S02]  /*0100*/  ISETP.NE.U32.AND P2, PT, R6.reuse, RZ, PT ;  /* 0x000000ff0600720c */ /* 0x040fe40003f45070 */
[----:B------:R-:W-:Y:S02]  /*0110*/  LEA R12, R6, UR16, 0x2 ;  /* 0x00000010060c7c11 */ /* 0x000fe4000f8e10ff */
[----:B------:R-:W2:Y:S01]  /*0120*/  S2UR UR28, SR_CTAID.X ;  /* 0x00000000001c79c3 */ /* 0x000ea20000002500 */
[----:B----4-:R-:W-:-:S06]  /*0130*/  VIADD R13, R14, 0xffffffff ;  /* 0xffffffff0e0d7836 */ /* 0x010fcc0000000000 */
[----:B------:R3:W-:Y:S01]  /*0140*/  @!P0 STS [R12], RZ ;  /* 0x000000ff0c008388 */ /* 0x0007e20000000800 */
[----:B------:R-:W-:-:S03]  /*0150*/  NOP ;  /* 0x0000000000007918 */ /* 0x000fc60000000000 */
[----:B------:R3:W-:Y:S01]  /*0160*/  @!P2 STS [UR16+0x24], R4 ;  /* 0x00002404ff00a988 */ /* 0x0007e20008000810 */
[----:B-1----:R-:W-:-:S03]  /*0170*/  UIMAD UR4, UR5, UR4, UR27 ;  /* 0x00000004050472a4 */ /* 0x002fc6000f8e021b */
[----:B------:R3:W-:Y:S01]  /*0180*/  @!P2 STS [UR16+0x20], R13 ;  /* 0x0000200dff00a988 */ /* 0x0007e20008000810 */
[----:B--2---:R-:W-:-:S04]  /*0190*/  UIMAD UR4, UR4, UR6, UR28 ;  /* 0x00000006040472a4 */ /* 0x004fc8000f8e021c */
[----:B------:R-:W-:-:S03]  /*01a0*/  UIMAD UR5, UR4, 0x180, URZ ;  /* 0x00000180040578a4 */ /* 0x000fc6000f8e023f */
[----:B------:R-:W-:Y:S01]  /*01b0*/  UMOV UR4, URZ ;  /* 0x0000003f00047c82 */ /* 0x000fe20008000000 */
[----:B------:R-:W-:-:S04]  /*01c0*/  UIADD3 UR18, UP0, UR5, UR22, URZ ;  /* 0x0000001605127290 */ /* 0x000fc8000ff1e03f */
[----:B------:R-:W-:Y:S01]  /*01d0*/  ULEA.HI.X.SX32 UR19, UR5, UR23, 0x1, UP0 ;  /* 0x0000001705137291 */ /* 0x000fe200080f0e3f */
[----:B---3--:R-:W-:Y:S11]  /*01e0*/  @P2 BRA `(.L_x_1) ;  /* 0x0000000000182947 */ /* 0x008ff60003800000 */
[----:B------:R-:W1:Y:S01]  /*01f0*/  LDS R2, [UR16+0x8] ;  /* 0x00000810ff027984 */ /* 0x000e620008000800 */
[----:B------:R-:W2:Y:S01]  /*0200*/  LDC.64 R8, c[0x0][0x210] ;  /* 0x00008400ff087b82 */ /* 0x000ea20000000a00 */
[----:B------:R-:W-:Y:S02]  /*0210*/  IMAD.MOV.U32 R3, RZ, RZ, 0x70 ;  /* 0x00000070ff037424 */ /* 0x000fe400078e00ff */
[----:B--2---:R2:W-:Y:S03]  /*0220*/  STS.64 [UR16], R8 ;  /* 0x00000008ff007988 */ /* 0x0045e60008000a10 */
[----:B-1----:R-:W-:-:S05]  /*0230*/  LOP3.LUT R2, R2, 0x10, R3, 0xd8, !PT ;  /* 0x0000001002027812 */ /* 0x002fca00078ed803 */
[----:B------:R2:W-:Y:S02]  /*0240*/  STS [UR16+0x8], R2 ;  /* 0x00000802ff007988 */ /* 0x0005e40008000810 */
.L_x_1:
[----:B------:R-:W-:Y:S05]  /*0250*/  BSYNC B0 ;  /* 0x0000000000007941 */ /* 0x000fea0003800000 */
.L_x_0:
[----:B------:R-:W-:Y:S04]  /*0260*/  BSSY B0, `(.L_x_2) ;  /* 0x000000a000007945 */ /* 0x000fe80003800000 */
[----:B------:R-:W-:Y:S05]  /*0270*/  @P2 BRA `(.L_x_3) ;  /* 0x0000000000202947 */ /* 0x000fea0003800000 */
[----:B--2---:R-:W1:Y:S01]  /*0280*/  LDS R2, [UR16+0x34] ;  /* 0x00003410ff027984 */ /* 0x004e620008000800 */
[----:B------:R-:W-:Y:S02]  /*0290*/  IMAD.MOV.U32 R3, RZ, RZ, 0x1f000000 ;  /* 0x1f000000ff037424 */ /* 0x000fe400078e00ff */
[----:B------:R-:W-:Y:S01]  /*02a0*/  @!P2 IMAD.MOV.U32 R5, RZ, RZ, 0x7f ;  /* 0x0000007fff05a424 */ /* 0x000fe200078e00ff */
[----:B------:R-:W2:Y:S02]  /*02b0*/  @!P2 LDS R8, [UR16+0x38] ;  /* 0x00003810ff08a984 */ /* 0x000ea40008000800 */
[----:B-1----:R-:W-:Y:S02]  /*02c0*/  LOP3.LUT R2, R2, 0xff000000, R3, 0xb8, !PT ;  /* 0xff00000002027812 */ /* 0x002fe400078eb803 */
[----:B--2---:R-:W-:-:S03]  /*02d0*/  @!P2 LOP3.LUT R3, R8, 0xff, R5, 0xb8, !PT ;  /* 0x000000ff0803a812 */ /* 0x004fc600078eb805 */
[----:B------:R1:W-:Y:S04]  /*02e0*/  STS [UR16+0x34], R2 ;  /* 0x00003402ff007988 */ /* 0x0003e80008000810 */
[----:B------:R1:W-:Y:S02]  /*02f0*/  @!P2 STS [UR16+0x38], R3 ;  /* 0x00003803ff00a988 */ /* 0x0003e40008000810 */
.L_x_3:
[----:B------:R-:W-:Y:S05]  /*0300*/  BSYNC B0 ;  /* 0x0000000000007941 */ /* 0x000fea0003800000 */
.L_x_2:
[----:B------:R-:W-:Y:S04]  /*0310*/  BSSY B0, `(.L_x_4) ;  /* 0x000000e000007945 */ /* 0x000fe80003800000 */
[----:B------:R-:W-:Y:S05]  /*0320*/  @P2 BRA `(.L_x_5) ;  /* 0x0000000000302947 */ /* 0x000fea0003800000 */
[----:B-1----:R-:W1:Y:S01]  /*0330*/  LDS R3, [UR16+0x34] ;  /* 0x00003410ff037984 */ /* 0x002e620008000800 */
[----:B------:R-:W3:Y:S03]  /*0340*/  LDC.64 R10, c[0x0][0x238] ;  /* 0x00008e00ff0a7b82 */ /* 0x000ee60000000a00 */
[----:B--2---:R-:W2:Y:S01]  /*0350*/  LDS R2, [UR16+0x1c] ;  /* 0x00001c10ff027984 */ /* 0x004ea20008000800 */
[C---:B---3--:R-:W-:Y:S01]  /*0360*/  SHF.L.U64.HI R8, R10.reuse, 0x1, R11 ;  /* 0x000000010a087819 */ /* 0x048fe2000001020b */
[----:B------:R-:W-:-:S03]  /*0370*/  IMAD.SHL.U32 R5, R10, 0x2, RZ ;  /* 0x000000020a057824 */ /* 0x000fc600078e00ff */
[--C-:B------:R-:W-:Y:S02]  /*0380*/  SHF.R.U32.HI R7, RZ, 0x4, R8.reuse ;  /* 0x00000004ff077819 */ /* 0x100fe40000011608 */
[----:B------:R-:W-:-:S05]  /*0390*/  SHF.R.U64 R5, R5, 0x4, R8 ;  /* 0x0000000405057819 */ /* 0x000fca0000001208 */
[----:B------:R3:W-:Y:S01]  /*03a0*/  STS [UR16+0xc], R5 ;  /* 0x00000c05ff007988 */ /* 0x0007e20008000810 */
[----:B-1----:R-:W-:Y:S02]  /*03b0*/  LOP3.LUT R3, R3, 0x7, RZ, 0xb8, !PT ;  /* 0x0000000703037812 */ /* 0x002fe400078eb8ff */
[----:B--2---:R-:W-:-:S03]  /*03c0*/  LOP3.LUT R2, R2, 0xf, R7, 0xb8, !PT ;  /* 0x0000000f02027812 */ /* 0x004fc600078eb807 */
[----:B------:R3:W-:Y:S04]  /*03d0*/  STS [UR16+0x34], R3 ;  /* 0x00003403ff007988 */ /* 0x0007e80008000810 */
[----:B------:R3:W-:Y:S02]  /*03e0*/  STS [UR16+0x1c], R2 ;  /* 0x00001c02ff007988 */ /* 0x0007e40008000810 */
.L_x_5:
[----:B------:R-:W-:Y:S05]  /*03f0*/  BSYNC B0 ;  /* 0x0000000000007941 */ /* 0x000fea0003800000 */
.L_x_4:
[----:B------:R-:W-:Y:S04]  /*0400*/  BSSY B1, `(.L_x_6) ;  /* 0x000001a000017945 */ /* 0x000fe80003800000 */
[----:B------:R-:W-:Y:S04]  /*0410*/  BSSY B0, `(.L_x_7) ;  /* 0x0000015000007945 */ /* 0x000fe80003800000 */
[----:B------:R-:W-:Y:S05]  /*0420*/  @P2 BRA `(.L_x_8) ;  /* 0x0000000000202947 */ /* 0x000fea0003800000 */
[----:B-123--:R-:W1:Y:S02]  /*0430*/  LDS R2, [UR16+0x34] ;  /* 0x00003410ff027984 */ /* 0x00ee640008000800 */
[----:B-1----:R-:W-:-:S05]  /*0440*/  LOP3.LUT R2, R2, 0x38, RZ, 0xb8, !PT ;  /* 0x0000003802027812 */ /* 0x002fca00078eb8ff */
[----:B------:R1:W-:Y:S01]  /*0450*/  STS [UR16+0x34], R2 ;  /* 0x00003402ff007988 */ /* 0x0003e20008000810 */
[----:B------:R-:W-:Y:S05]  /*0460*/  @P2 BRA `(.L_x_9) ;  /* 0x0000000000202947 */ /* 0x000fea0003800000 */
[----:B-1----:R-:W1:Y:S01]  /*0470*/  LDS R2, [UR16+0x8] ;  /* 0x00000810ff027984 */ /* 0x002e620008000800 */
[----:B------:R-:W-:-:S05]  /*0480*/  IMAD.MOV.U32 R3, RZ, RZ, 0x780 ;  /* 0x00000780ff037424 */ /* 0x000fca00078e00ff */
[----:B-1----:R-:W-:-:S05]  /*0490*/  LOP3.LUT R2, R2, 0x300, R3, 0xd8, !PT ;  /* 0x0000030002027812 */ /* 0x002fca00078ed803 */
[----:B------:R4:W-:Y:S02]  /*04a0*/  STS [UR16+0x8], R2 ;  /* 0x00000802ff007988 */ /* 0x0009e40008000810 */
.L_x_8:
[----:B------:R-:W-:Y:S05]  /*04b0*/  @P2 BRA `(.L_x_10) ;  /* 0x0000000000282947 */ /* 0x000fea0003800000 */
[----:B-1234-:R-:W1:Y:S02]  /*04c0*/  LDS R2, [UR16+0x8] ;  /* 0x00000810ff027984 */ /* 0x01ee640008000800 */
[----:B-1----:R-:W-:-:S05]  /*04d0*/  LOP3.LUT R2, R2, 0x1800, RZ, 0xb8, !PT ;  /* 0x0000180002027812 */ /* 0x002fca00078eb8ff */
[----:B------:R2:W-:Y:S02]  /*04e0*/  STS [UR16+0x8], R2 ;  /* 0x00000802ff007988 */ /* 0x0005e40008000810 */
.L_x_9:
[----:B------:R-:W-:Y:S05]  /*04f0*/  @P2 BREAK B0 ;  /* 0x0000000000002942 */ /* 0x000fea0003800000 */
[----:B------:R-:W-:Y:S05]  /*0500*/  @P2 BRA `(.L_x_11) ;  /* 0x0000000000242947 */ /* 0x000fea0003800000 */
[----:B------:R-:W3:Y:S01]  /*0510*/  LDS R3, [UR16+0x8] ;  /* 0x00000810ff037984 */ /* 0x000ee20008000800 */
[----:B-12---:R-:W-:-:S05]  /*0520*/  IMAD.MOV.U32 R2, RZ, RZ, 0x6000 ;  /* 0x00006000ff027424 */ /* 0x006fca00078e00ff */
[----:B---3--:R-:W-:-:S04]  /*0530*/  LOP3.LUT R2, R3, 0x4000, R2, 0xd8, !PT ;  /* 0x0000400003027812 */ /* 0x008fc800078ed802 */
[----:B------:R-:W-:-:S05]  /*0540*/  LOP3.LUT R2, R2, 0x400000, RZ, 0xb8, !PT ;  /* 0x0040000002027812 */ /* 0x000fca00078eb8ff */
[----:B------:R5:W-:Y:S02]  /*0550*/  STS [UR16+0x8], R2 ;  /* 0x00000802ff007988 */ /* 0x000be40008000810 */
.L_x_10:
[----:B------:R-:W-:Y:S05]  /*0560*/  BSYNC B0 ;  /* 0x0000000000007941 */ /* 0x000fea0003800000 */
.L_x_7:
[----:B-12345:R-:W1:Y:S02]  /*0570*/  @!P2 LDS R2, [UR16+0x8] ;  /* 0x00000810ff02a984 */ /* 0x03ee640008000800 */
[----:B-1----:R-:W-:-:S05]  /*0580*/  @!P2 LOP3.LUT R2, R2, 0x8000, RZ, 0xb8, !PT ;  /* 0x000080000202a812 */ /* 0x002fca00078eb8ff */
[----:B------:R3:W-:Y:S02]  /*0590*/  @!P2 STS [UR16+0x8], R2 ;  /* 0x00000802ff00a988 */ /* 0x0007e40008000810 */
.L_x_11:
[----:B------:R-:W-:Y:S05]  /*05a0*/  BSYNC B1 ;  /* 0x0000000000017941 */ /* 0x000fea0003800000 */
.L_x_6:
[----:B------:R-:W-:Y:S05]  /*05b0*/  WARPSYNC.ALL ;  /* 0x0000000000007948 */ /* 0x000fea0003800000 */
[----:B------:R-:W4:Y:S02]  /*05c0*/  LDC R5, c[0x0][0x22c] ;  /* 0x00008b00ff057b82 */ /* 0x000f240000000800 */
[----:B----4-:R-:W-:Y:S01]  /*05d0*/  VIADD R5, R5, 0xffffffff ;  /* 0xffffffff05057836 */ /* 0x010fe20000000000 */
[----:B------:R-:W-:Y:S06]  /*05e0*/  @P0 BRA `(.L_x_12) ;  /* 0x0000000000280947 */ /* 0x000fec0003800000 */
[----:B-123--:R-:W1:Y:S01]  /*05f0*/  S2R R2, SR_LANEID ;  /* 0x0000000000027919 */ /* 0x00ee620000000000 */
[----:B------:R-:W-:Y:S05]  /*0600*/  WARPSYNC.ALL ;  /* 0x0000000000007948 */ /* 0x000fea0003800000 */
[----:B-1----:R-:W-:-:S05]  /*0610*/  IMAD.SHL.U32 R7, R2, 0x4, RZ ;  /* 0x0000000402077824 */ /* 0x002fca00078e00ff */
[----:B------:R-:W1:Y:S01]  /*0620*/  LDS R9, [R7+UR16] ;  /* 0x0000001007097984 */ /* 0x000e620008000800 */
[----:B------:R-:W-:-:S05]  /*0630*/  IADD3 R2, P1, R7, UR18, RZ ;  /* 0x0000001207027c10 */ /* 0x000fca000ff3e0ff */
[----:B------:R-:W-:-:S05]  /*0640*/  IMAD.X R3, RZ, RZ, UR19, P1 ;  /* 0x00000013ff037e24 */ /* 0x000fca00088e06ff */
[----:B-1----:R4:W5:Y:S01]  /*0650*/  ATOMG.E.EXCH.STRONG.GPU PT, RZ, [R2], R9 ;  /* 0x0000000902ff73a8 */ /* 0x00296200041ee100 */
[----:B------:R-:W-:-:S04]  /*0660*/  DEPBAR {5,4,3,2,1,0} ;  /* 0x0000003f0000791a */ /* 0x000fc80000000000 */
[----:B------:R4:W-:Y:S01]  /*0670*/  UTMACCTL.IV [UR18] ;  /* 0x00000000120079b9 */ /* 0x0009e20008000000 */
[----:B------:R-:W-:Y:S01]  /*0680*/  NOP ;  /* 0x0000000000007918 */ /* 0x000fe20000000000 */
.L_x_12:
[----:B------:R-:W-:Y:S05]  /*0690*/  @P0 BRA `(.L_x_13) ;  /* 0x00000000000c0947 */ /* 0x000fea0003800000 */
[----:B------:R0:W-:Y:S01]  /*06a0*/  UTMACMDFLUSH ;  /* 0x00000000000079b7 */ /* 0x0001e20000000000 */
[----:B------:R-:W-:Y:S05]  /*06b0*/  @P0 BRA `(.L_x_13) ;  /* 0x0000000000040947 */ /* 0x000fea0003800000 */
[----:B------:R-:W-:-:S04]  /*06c0*/  DEPBAR.LE SB0, 0x0 ;  /* 0x000080000000791a */ /* 0x000fc80000000000 */
.L_x_13:
[----:B------:R-:W-:Y:S05]  /*06d0*/  WARPSYNC.ALL ;  /* 0x0000000000007948 */ /* 0x000fea0003800000 */
[----:B-----5:R-:W-:Y:S06]  /*06e0*/  BAR.SYNC.DEFER_BLOCKING 0x0 ;  /* 0x0000000000007b1d */ /* 0x020fec0000010000 */
[----:B------:R-:W-:Y:S02]  /*06f0*/  BSSY B1, `(.L_x_14) ;  /* 0x000000b000017945 */ /* 0x000fe40003800000 */
[----:B------:R-:W-:Y:S06]  /*0700*/  BAR.SYNC.DEFER_BLOCKING 0x0 ;  /* 0x0000000000007b1d */ /* 0x000fec0000010000 */
[----:B------:R5:W-:Y:S01]  /*0710*/  @!P0 STS [R12], RZ ;  /* 0x000000ff0c008388 */ /* 0x000be20000000800 */
[----:B------:R-:W-:Y:S01]  /*0720*/  NOP ;  /* 0x0000000000007918 */ /* 0x000fe20000000000 */
[----:B------:R-:W-:Y:S05]  /*0730*/  @P2 BRA `(.L_x_15) ;  /* 0x0000000000182947 */ /* 0x000fea0003800000 */
[----:B-1234-:R-:W1:Y:S01]  /*0740*/  LDS R2, [UR16+0x8] ;  /* 0x00000810ff027984 */ /* 0x01ee620008000800 */
[----:B------:R-:W2:Y:S01]  /*0750*/  LDC.64 R8, c[0x0][0x218] ;  /* 0x00008600ff087b82 */ /* 0x000ea20000000a00 */
[----:B------:R-:W-:Y:S02]  /*0760*/  IMAD.MOV.U32 R3, RZ, RZ, 0x70 ;  /* 0x00000070ff037424 */ /* 0x000fe400078e00ff */
[----:B--2---:R2:W-:Y:S03]  /*0770*/  STS.64 [UR16], R8 ;  /* 0x00000008ff007988 */ /* 0x0045e60008000a10 */
[----:B-1----:R-:W-:-:S05]  /*0780*/  LOP3.LUT R2, R2, 0x10, R3, 0xd8, !PT ;  /* 0x0000001002027812 */ /* 0x002fca00078ed803 */
[----:B------:R2:W-:Y:S02]  /*0790*/  STS [UR16+0x8], R2 ;  /* 0x00000802ff007988 */ /* 0x0005e40008000810 */
.L_x_15:
[----:B----4-:R-:W-:Y:S05]  /*07a0*/  BSYNC B1 ;  /* 0x0000000000017941 */ /* 0x010fea0003800000 */
.L_x_14:
[----:B------:R-:W-:Y:S04]  /*07b0*/  BSSY B1, `(.L_x_16) ;  /* 0x000000a000017945 */ /* 0x000fe80003800000 */
[----:B------:R-:W-:Y:S05]  /*07c0*/  @P2 BRA `(.L_x_17) ;  /* 0x0000000000202947 */ /* 0x000fea0003800000 */
[----:B-123--:R-:W1:Y:S01]  /*07d0*/  LDS R2, [UR16+0x34] ;  /* 0x00003410ff027984 */ /* 0x00ee620008000800 */
[----:B------:R-:W-:Y:S02]  /*07e0*/  IMAD.MOV.U32 R3, RZ, RZ, 0x3f000000 ;  /* 0x3f000000ff037424 */ /* 0x000fe400078e00ff */
[----:B------:R-:W-:Y:S01]  /*07f0*/  @!P2 IMAD.MOV.U32 R7, RZ, RZ, 0x1f ;  /* 0x0000001fff07a424 */ /* 0x000fe200078e00ff */
[----:B------:R-:W2:Y:S02]  /*0800*/  @!P2 LDS R8, [UR16+0x38] ;  /* 0x00003810ff08a984 */ /* 0x000ea40008000800 */
[----:B-1----:R-:W-:Y:S02]  /*0810*/  LOP3.LUT R2, R2, 0xff000000, R3, 0xb8, !PT ;  /* 0xff00000002027812 */ /* 0x002fe400078eb803 */
[----:B--2---:R-:W-:-:S03]  /*0820*/  @!P2 LOP3.LUT R3, R8, 0xff, R7, 0xb8, !PT ;  /* 0x000000ff0803a812 */ /* 0x004fc600078eb807 */
[----:B------:R4:W-:Y:S04]  /*0830*/  STS [UR16+0x34], R2 ;  /* 0x00003402ff007988 */ /* 0x0009e80008000810 */
[----:B------:R4:W-:Y:S02]  /*0840*/  @!P2 STS [UR16+0x38], R3 ;  /* 0x00003803ff00a988 */ /* 0x0009e40008000810 */
.L_x_17:
[----:B------:R-:W-:Y:S05]  /*0850*/  BSYNC B1 ;  /* 0x0000000000017941 */ /* 0x000fea0003800000 */
.L_x_16:
[----:B------:R-:W-:Y:S04]  /*0860*/  BSSY B1, `(.L_x_18) ;  /* 0x0000004000017945 */ /* 0x000fe80003800000 */
[----:B------:R-:W-:Y:S05]  /*0870*/  @P2 BRA `(.L_x_19) ;  /* 0x0000000000082947 */ /* 0x000fea0003800000 */
[----:B------:R1:W-:Y:S04]  /*0880*/  STS [UR16+0x24], R13 ;  /* 0x0000240dff007988 */ /* 0x0003e80008000810 */
[----:B------:R1:W-:Y:S02]  /*0890*/  STS [UR16+0x20], R5 ;  /* 0x00002005ff007988 */ /* 0x0003e40008000810 */
.L_x_19:
[----:B------:R-:W-:Y:S05]  /*08a0*/  BSYNC B1 ;  /* 0x0000000000017941 */ /* 0x000fea0003800000 */
.L_x_18:
[----:B------:R-:W-:Y:S04]  /*08b0*/  BSSY B1, `(.L_x_20) ;  /* 0x000000e000017945 */ /* 0x000fe80003800000 */
[----:B------:R-:W-:Y:S05]  /*08c0*/  @P2 BRA `(.L_x_21) ;  /* 0x0000000000302947 */ /* 0x000fea0003800000 */
[----:B----4-:R-:W4:Y:S01]  /*08d0*/  LDS R3, [UR16+0x34] ;  /* 0x00003410ff037984 */ /* 0x010f220008000800 */
[----:B------:R-:W4:Y:S03]  /*08e0*/  LDC.64 R10, c[0x0][0x240] ;  /* 0x00009000ff0a7b82 */ /* 0x000f260000000a00 */
[----:B-123--:R-:W1:Y:S01]  /*08f0*/  LDS R2, [UR16+0x1c] ;  /* 0x00001c10ff027984 */ /* 0x00ee620008000800 */
[C---:B----4-:R-:W-:Y:S01]  /*0900*/  SHF.L.U64.HI R8, R10.reuse, 0x1, R11 ;  /* 0x000000010a087819 */ /* 0x050fe2000001020b */
[----:B------:R-:W-:-:S03]  /*0910*/  IMAD.SHL.U32 R7, R10, 0x2, RZ ;  /* 0x000000020a077824 */ /* 0x000fc600078e00ff */
[--C-:B------:R-:W-:Y:S02]  /*0920*/  SHF.R.U32.HI R9, RZ, 0x4, R8.reuse ;  /* 0x00000004ff097819 */ /* 0x100fe40000011608 */
[----:B------:R-:W-:-:S05]  /*0930*/  SHF.R.U64 R7, R7, 0x4, R8 ;  /* 0x0000000407077819 */ /* 0x000fca0000001208 */
[----:B------:R2:W-:Y:S01]  /*0940*/  STS [UR16+0xc], R7 ;  /* 0x00000c07ff007988 */ /* 0x0005e20008000810 */
[----:B------:R-:W-:Y:S02]  /*0950*/  LOP3.LUT R3, R3, 0x7, RZ, 0xb8, !PT ;  /* 0x0000000703037812 */ /* 0x000fe400078eb8ff */
[----:B-1----:R-:W-:-:S03]  /*0960*/  LOP3.LUT R2, R2, 0xf, R9, 0xb8, !PT ;  /* 0x0000000f02027812 */ /* 0x002fc600078eb809 */
[----:B------:R2:W-:Y:S04]  /*0970*/  STS [UR16+0x34], R3 ;  /* 0x00003403ff007988 */ /* 0x0005e80008000810 */
[----:B------:R2:W-:Y:S02]  /*0980*/  STS [UR16+0x1c], R2 ;  /* 0x00001c02ff007988 */ /* 0x0005e40008000810 */
.L_x_21:
[----:B------:R-:W-:Y:S05]  /*0990*/  BSYNC B1 ;  /* 0x0000000000017941 */ /* 0x000fea0003800000 */
.L_x_20:
[----:B------:R-:W-:Y:S04]  /*09a0*/  BSSY B2, `(.L_x_22) ;  /* 0x000001a000027945 */ /* 0x000fe80003800000 */
[----:B------:R-:W-:Y:S04]  /*09b0*/  BSSY B1, `(.L_x_23) ;  /* 0x0000015000017945 */ /* 0x000fe80003800000 */
[----:B------:R-:W-:Y:S05]  /*09c0*/  @P2 BRA `(.L_x_24) ;  /* 0x0000000000202947 */ /* 0x000fea0003800000 */
[----:B-1234-:R-:W1:Y:S02]  /*09d0*/  LDS R2, [UR16+0x34] ;  /* 0x00003410ff027984 */ /* 0x01ee640008000800 */
[----:B-1----:R-:W-:-:S05]  /*09e0*/  LOP3.LUT R2, R2, 0x38, RZ, 0xb8, !PT ;  /* 0x0000003802027812 */ /* 0x002fca00078eb8ff */
[----:B------:R1:W-:Y:S01]  /*09f0*/  STS [UR16+0x34], R2 ;  /* 0x00003402ff007988 */ /* 0x0003e20008000810 */
[----:B------:R-:W-:Y:S05]  /*0a00*/  @P2 BRA `(.L_x_25) ;  /* 0x0000000000202947 */ /* 0x000fea0003800000 */
[----:B-1----:R-:W1:Y:S01]  /*0a10*/  LDS R2, [UR16+0x8] ;  /* 0x00000810ff027984 */ /* 0x002e620008000800 */
[----:B------:R-:W-:-:S05]  /*0a20*/  IMAD.MOV.U32 R3, RZ, RZ, 0x780 ;  /* 0x00000780ff037424 */ /* 0x000fca00078e00ff */
[----:B-1----:R-:W-:-:S05]  /*0a30*/  LOP3.LUT R2, R2, 0x300, R3, 0xd8, !PT ;  /* 0x0000030002027812 */ /* 0x002fca00078ed803 */
[----:B------:R1:W-:Y:S02]  /*0a40*/  STS [UR16+0x8], R2 ;  /* 0x00000802ff007988 */ /* 0x0003e40008000810 */
.L_x_24:
[----:B------:R-:W-:Y:S05]  /*0a50*/  @P2 BRA `(.L_x_26) ;  /* 0x0000000000282947 */ /* 0x000fea0003800000 */
[----:B-1234-:R-:W1:Y:S02]  /*0a60*/  LDS R2, [UR16+0x8] ;  /* 0x00000810ff027984 */ /* 0x01ee640008000800 */
[----:B-1----:R-:W-:-:S05]  /*0a70*/  LOP3.LUT R2, R2, 0x1800, RZ, 0xb8, !PT ;  /* 0x0000180002027812 */ /* 0x002fca00078eb8ff */
[----:B------:R2:W-:Y:S02]  /*0a80*/  STS [UR16+0x8], R2 ;  /* 0x00000802ff007988 */ /* 0x0005e40008000810 */
.L_x_25:
[----:B------:R-:W-:Y:S05]  /*0a90*/  @P2 BREAK B1 ;  /* 0x0000000000012942 */ /* 0x000fea0003800000 */
[----:B------:R-:W-:Y:S05]  /*0aa0*/  @P2 BRA `(.L_x_27) ;  /* 0x0000000000242947 */ /* 0x000fea0003800000 */
[----:B-12---:R-:W1:Y:S01]  /*0ab0*/  LDS R2, [UR16+0x8] ;  /* 0x00000810ff027984 */ /* 0x006e620008000800 */
[----:B------:R-:W-:-:S05]  /*0ac0*/  IMAD.MOV.U32 R3, RZ, RZ, 0x6000 ;  /* 0x00006000ff037424 */ /* 0x000fca00078e00ff */
[----:B-1----:R-:W-:-:S04]  /*0ad0*/  LOP3.LUT R2, R2, 0x6000, R3, 0xd8, !PT ;  /* 0x0000600002027812 */ /* 0x002fc800078ed803 */
[----:B------:R-:W-:-:S05]  /*0ae0*/  LOP3.LUT R2, R2, 0x400000, RZ, 0xb8, !PT ;  /* 0x0040000002027812 */ /* 0x000fca00078eb8ff */
[----:B------:R1:W-:Y:S02]  /*0af0*/  STS [UR16+0x8], R2 ;  /* 0x00000802ff007988 */ /* 0x0003e40008000810 */
.L_x_26:
[----:B------:R-:W-:Y:S05]  /*0b00*/  BSYNC B1 ;  /* 0x0000000000017941 */ /* 0x000fea0003800000 */
.L_x_23:
[----:B-1234-:R-:W1:Y:S02]  /*0b10*/  @!P2 LDS R2, [UR16+0x8] ;  /* 0x00000810ff02a984 */ /* 0x01ee640008000800 */
[----:B-1----:R-:W-:-:S05]  /*0b20*/  @!P2 LOP3.LUT R2, R2, 0x8000, RZ, 0xb8, !PT ;  /* 0x000080000202a812 */ /* 0x002fca00078eb8ff */
[----:B------:R3:W-:Y:S02]  /*0b30*/  @!P2 STS [UR16+0x8], R2 ;  /* 0x00000802ff00a988 */ /* 0x0007e40008000810 */
.L_x_27:
[----:B------:R-:W-:Y:S05]  /*0b40*/  BSYNC B2 ;  /* 0x0000000000027941 */ /* 0x000fea0003800000 */
.L_x_22:
[----:B------:R-:W-:Y:S05]  /*0b50*/  WARPSYNC.ALL ;  /* 0x0000000000007948 */ /* 0x000fea0003800000 */
[----:B------:R-:W-:-:S04]  /*0b60*/  UIADD3 UR21, UR5, 0x80, URZ ;  /* 0x0000008005157890 */ /* 0x000fc8000fffe03f */
[----:B------:R-:W-:-:S04]  /*0b70*/  UIADD3 UR20, UP0, UR21, UR22, URZ ;  /* 0x0000001615147290 */ /* 0x000fc8000ff1e03f */
[----:B------:R-:W-:Y:S01]  /*0b80*/  ULEA.HI.X.SX32 UR21, UR21, UR23, 0x1, UP0 ;  /* 0x0000001715157291 */ /* 0x000fe200080f0e3f */
[----:B------:R-:W-:Y:S11]  /*0b90*/  @P0 BRA `(.L_x_28) ;  /* 0x0000000000280947 */ /* 0x000ff60003800000 */
[----:B-123--:R-:W1:Y:S01]  /*0ba0*/  S2R R2, SR_LANEID ;  /* 0x0000000000027919 */ /* 0x00ee620000000000 */
[----:B------:R-:W-:Y:S05]  /*0bb0*/  WARPSYNC.ALL ;  /* 0x0000000000007948 */ /* 0x000fea0003800000 */
[----:B-1----:R-:W-:-:S05]  /*0bc0*/  IMAD.SHL.U32 R8, R2, 0x4, RZ ;  /* 0x0000000402087824 */ /* 0x002fca00078e00ff */
[----:B------:R-:W1:Y:S01]  /*0bd0*/  LDS R7, [R8+UR16] ;  /* 0x0000001008077984 */ /* 0x000e620008000800 */
[----:B------:R-:W-:-:S05]  /*0be0*/  IADD3 R2, P1, R8, UR20, RZ ;  /* 0x0000001408027c10 */ /* 0x000fca000ff3e0ff */
[----:B------:R-:W-:-:S05]  /*0bf0*/  IMAD.X R3, RZ, RZ, UR21, P1 ;  /* 0x00000015ff037e24 */ /* 0x000fca00088e06ff */
[----:B-1----:R4:W2:Y:S01]  /*0c00*/  ATOMG.E.EXCH.STRONG.GPU PT, RZ, [R2], R7 ;  /* 0x0000000702ff73a8 */ /* 0x0028a200041ee100 */
[----:B------:R-:W-:-:S04]  /*0c10*/  DEPBAR {5,4,3,2,1,0} ;  /* 0x0000003f0000791a */ /* 0x000fc80000000000 */
[----:B------:R4:W-:Y:S01]  /*0c20*/  UTMACCTL.IV [UR20] ;  /* 0x00000000140079b9 */ /* 0x0009e20008000000 */
[----:B------:R-:W-:Y:S01]  /*0c30*/  NOP ;  /* 0x0000000000007918 */ /* 0x000fe20000000000 */
.L_x_28:
[----:B------:R-:W-:Y:S05]  /*0c40*/  @P0 BRA `(.L_x_29) ;  /* 0x00000000000c0947 */ /* 0x000fea0003800000 */
[----:B------:R0:W-:Y:S01]  /*0c50*/  UTMACMDFLUSH ;  /* 0x00000000000079b7 */ /* 0x0001e20000000000 */
[----:B------:R-:W-:Y:S05]  /*0c60*/  @P0 BRA `(.L_x_29) ;  /* 0x0000000000040947 */ /* 0x000fea0003800000 */
[----:B------:R-:W-:-:S04]  /*0c70*/  DEPBAR.LE SB0, 0x0 ;  /* 0x000080000000791a */ /* 0x000fc80000000000 */
.L_x_29:
[----:B------:R-:W-:Y:S05]  /*0c80*/  WARPSYNC.ALL ;  /* 0x0000000000007948 */ /* 0x000fea0003800000 */
[----:B--2---:R-:W-:Y:S06]  /*0c90*/  BAR.SYNC.DEFER_BLOCKING 0x0 ;  /* 0x0000000000007b1d */ /* 0x004fec0000010000 */
[----:B------:R-:W-:Y:S02]  /*0ca0*/  BSSY B2, `(.L_x_30) ;  /* 0x000000b000027945 */ /* 0x000fe40003800000 */
[----:B------:R-:W-:Y:S06]  /*0cb0*/  BAR.SYNC.DEFER_BLOCKING 0x0 ;  /* 0x0000000000007b1d */ /* 0x000fec0000010000 */
[----:B------:R2:W-:Y:S01]  /*0cc0*/  @!P0 STS [R12], RZ ;  /* 0x000000ff0c008388 */ /* 0x0005e20000000800 */
[----:B------:R-:W-:Y:S01]  /*0cd0*/  NOP ;  /* 0x0000000000007918 */ /* 0x000fe20000000000 */
[----:B------:R-:W-:Y:S05]  /*0ce0*/  @P2 BRA `(.L_x_31) ;  /* 0x0000000000182947 */ /* 0x000fea0003800000 */
[----:B-1-34-:R-:W1:Y:S01]  /*0cf0*/  LDS R2, [UR16+0x8] ;  /* 0x00000810ff027984 */ /* 0x01ae620008000800 */
[----:B------:R-:W3:Y:S01]  /*0d00*/  LDC.64 R8, c[0x0][0x220] ;  /* 0x00008800ff087b82 */ /* 0x000ee20000000a00 */
[----:B------:R-:W-:Y:S02]  /*0d10*/  IMAD.MOV.U32 R3, RZ, RZ, 0x70 ;  /* 0x00000070ff037424 */ /* 0x000fe400078e00ff */
[----:B---3--:R3:W-:Y:S03]  /*0d20*/  STS.64 [UR16], R8 ;  /* 0x00000008ff007988 */ /* 0x0087e60008000a10 */
[----:B-1----:R-:W-:-:S05]  /*0d30*/  LOP3.LUT R2, R2, 0x10, R3, 0xd8, !PT ;  /* 0x0000001002027812 */ /* 0x002fca00078ed803 */
[----:B------:R3:W-:Y:S02]  /*0d40*/  STS [UR16+0x8], R2 ;  /* 0x00000802ff007988 */ /* 0x0007e40008000810 */
.L_x_31:
[----:B----4-:R-:W-:Y:S05]  /*0d50*/  BSYNC B2 ;  /* 0x0000000000027941 */ /* 0x010fea0003800000 */
.L_x_30:
[----:B------:R-:W-:Y:S04]  /*0d60*/  BSSY B3, `(.L_x_32) ;  /* 0x0000011000037945 */ /* 0x000fe80003800000 */
[----:B------:R-:W-:Y:S04]  /*0d70*/  BSSY B2, `(.L_x_33) ;  /* 0x000000e000027945 */ /* 0x000fe80003800000 */
[----:B------:R-:W-:Y:S05]  /*0d80*/  @P2 BRA `(.L_x_34) ;  /* 0x0000000000242947 */ /* 0x000fea0003800000 */
[----:B-1-3--:R-:W1:Y:S01]  /*0d90*/  LDS R2, [UR16+0x34] ;  /* 0x00003410ff027984 */ /* 0x00ae620008000800 */
[----:B------:R-:W-:-:S05]  /*0da0*/  IMAD.MOV.U32 R3, RZ, RZ, 0x3f000000 ;  /* 0x3f000000ff037424 */ /* 0x000fca00078e00ff */
[----:B-1----:R-:W-:-:S05]  /*0db0*/  LOP3.LUT R2, R2, 0xff000000, R3, 0xb8, !PT ;  /* 0xff00000002027812 */ /* 0x002fca00078eb803 */
[----:B------:R1:W-:Y:S01]  /*0dc0*/  STS [UR16+0x34], R2 ;  /* 0x00003402ff007988 */ /* 0x0003e20008000810 */
[----:B------:R-:W-:Y:S05]  /*0dd0*/  @P2 BRA `(.L_x_35) ;  /* 0x00000000001c2947 */ /* 0x000fea0003800000 */
[----:B-1----:R-:W1:Y:S01]  /*0de0*/  LDS R2, [UR16+0x38] ;  /* 0x00003810ff027984 */ /* 0x002e620008000800 */
[----:B------:R-:W-:-:S05]  /*0df0*/  IMAD.MOV.U32 R3, RZ, RZ, 0x7f ;  /* 0x0000007fff037424 */ /* 0x000fca00078e00ff */
[----:B-1----:R-:W-:-:S05]  /*0e00*/  LOP3.LUT R2, R2, 0xff, R3, 0xb8, !PT ;  /* 0x000000ff02027812 */ /* 0x002fca00078eb803 */
[----:B------:R4:W-:Y:S02]  /*0e10*/  STS [UR16+0x38], R2 ;  /* 0x00003802ff007988 */ /* 0x0009e40008000810 */
.L_x_34:
[----:B------:R-:W-:Y:S05]  /*0e20*/  @P2 BREAK B2 ;  /* 0x0000000000022942 */ /* 0x000fea0003800000 */
[----:B------:R-:W-:Y:S05]  /*0e30*/  @P2 BRA `(.L_x_36) ;  /* 0x00000000000c2947 */ /* 0x000fea0003800000 */
[----:B------:R1:W-:Y:S02]  /*0e40*/  STS [UR16+0x20], R5 ;  /* 0x00002005ff007988 */ /* 0x0003e40008000810 */
.L_x_35:
[----:B------:R-:W-:Y:S05]  /*0e50*/  BSYNC B2 ;  /* 0x0000000000027941 */ /* 0x000fea0003800000 */
.L_x_33:
[----:B------:R1:W-:Y:S02]  /*0e60*/  @!P2 STS [UR16+0x24], R4 ;  /* 0x00002404ff00a988 */ /* 0x0003e40008000810 */
.L_x_36:
[----:B------:R-:W-:Y:S05]  /*0e70*/  BSYNC B3 ;  /* 0x0000000000037941 */ /* 0x000fea0003800000 */
.L_x_32:
[----:B------:R-:W-:Y:S05]  /*0e80*/  WARPSYNC.ALL ;  /* 0x0000000000007948 */ /* 0x000fea0003800000 */
[----:B------:R-:W-:Y:S04]  /*0e90*/  BSSY B3, `(.L_x_37) ;  /* 0x000000e000037945 */ /* 0x000fe80003800000 */
[----:B------:R-:W-:Y:S05]  /*0ea0*/  @P2 BRA `(.L_x_38) ;  /* 0x0000000000302947 */ /* 0x000fea0003800000 */
[----:B------:R-:W5:Y:S01]  /*0eb0*/  LDS R3, [UR16+0x34] ;  /* 0x00003410ff037984 */ /* 0x000f620008000800 */
[----:B-1----:R-:W1:Y:S03]  /*0ec0*/  LDC.64 R4, c[0x0][0x248] ;  /* 0x00009200ff047b82 */ /* 0x002e660000000a00 */
[----:B---34-:R-:W3:Y:S01]  /*0ed0*/  LDS R2, [UR16+0x1c] ;  /* 0x00001c10ff027984 */ /* 0x018ee20008000800 */
[C---:B-1----:R-:W-:Y:S01]  /*0ee0*/  SHF.L.U64.HI R5, R4.reuse, 0x1, R5 ;  /* 0x0000000104057819 */ /* 0x042fe20000010205 */
[----:B------:R-:W-:-:S03]  /*0ef0*/  IMAD.SHL.U32 R4, R4, 0x2, RZ ;  /* 0x0000000204047824 */ /* 0x000fc600078e00ff */
[--C-:B------:R-:W-:Y:S02]  /*0f00*/  SHF.R.U32.HI R7, RZ, 0x4, R5.reuse ;  /* 0x00000004ff077819 */ /* 0x100fe40000011605 */
[----:B------:R-:W-:-:S05]  /*0f10*/  SHF.R.U64 R4, R4, 0x4, R5 ;  /* 0x0000000404047819 */ /* 0x000fca0000001205 */
[----:B------:R1:W-:Y:S01]  /*0f20*/  STS [UR16+0xc], R4 ;  /* 0x00000c04ff007988 */ /* 0x0003e20008000810 */
[----:B-----5:R-:W-:Y:S02]  /*0f30*/  LOP3.LUT R3, R3, 0x7, RZ, 0xb8, !PT ;  /* 0x0000000703037812 */ /* 0x020fe400078eb8ff */
[----:B---3--:R-:W-:-:S03]  /*0f40*/  LOP3.LUT R2, R2, 0xf, R7, 0xb8, !PT ;  /* 0x0000000f02027812 */ /* 0x008fc600078eb807 */
[----:B------:R1:W-:Y:S04]  /*0f50*/  STS [UR16+0x34], R3 ;  /* 0x00003403ff007988 */ /* 0x0003e80008000810 */
[----:B------:R1:W-:Y:S02]  /*0f60*/  STS [UR16+0x1c], R2 ;  /* 0x00001c02ff007988 */ /* 0x0003e40008000810 */
.L_x_38:
[----:B------:R-:W-:Y:S05]  /*0f70*/  BSYNC B3 ;  /* 0x0000000000037941 */ /* 0x000fea0003800000 */
.L_x_37:
[----:B------:R-:W-:Y:S04]  /*0f80*/  BSSY B3, `(.L_x_39) ;  /* 0x000001a000037945 */ /* 0x000fe80003800000 */
[----:B------:R-:W-:Y:S04]  /*0f90*/  BSSY B4, `(.L_x_40) ;  /* 0x0000015000047945 */ /* 0x000fe80003800000 */
[----:B------:R-:W-:Y:S05]  /*0fa0*/  @P2 BRA `(.L_x_41) ;  /* 0x0000000000202947 */ /* 0x000fea0003800000 */
[----:B-1-34-:R-:W1:Y:S02]  /*0fb0*/  LDS R2, [UR16+0x34] ;  /* 0x00003410ff027984 */ /* 0x01ae640008000800 */
[----:B-1----:R-:W-:-:S05]  /*0fc0*/  LOP3.LUT R2, R2, 0x38, RZ, 0xb8, !PT ;  /* 0x0000003802027812 */ /* 0x002fca00078eb8ff */
[----:B------:R1:W-:Y:S01]  /*0fd0*/  STS [UR16+0x34], R2 ;  /* 0x00003402ff007988 */ /* 0x0003e20008000810 */
[----:B------:R-:W-:Y:S05]  /*0fe0*/  @P2 BRA `(.L_x_42) ;  /* 0x0000000000202947 */ /* 0x000fea0003800000 */
[----:B-1----:R-:W1:Y:S01]  /*0ff0*/  LDS R2, [UR16+0x8] ;  /* 0x00000810ff027984 */ /* 0x002e620008000800 */
[----:B------:R-:W-:-:S05]  /*1000*/  IMAD.MOV.U32 R3, RZ, RZ, 0x780 ;  /* 0x00000780ff037424 */ /* 0x000fca00078e00ff */
[----:B-1----:R-:W-:-:S05]  /*1010*/  LOP3.LUT R2, R2, 0x300, R3, 0xd8, !PT ;  /* 0x0000030002027812 */ /* 0x002fca00078ed803 */
[----:B------:R1:W-:Y:S02]  /*1020*/  STS [UR16+0x8], R2 ;  /* 0x00000802ff007988 */ /* 0x0003e40008000810 */
.L_x_41:
[----:B------:R-:W-:Y:S05]  /*1030*/  @P2 BRA `(.L_x_43) ;  /* 0x0000000000282947 */ /* 0x000fea0003800000 */
[----:B-1-34-:R-:W1:Y:S02]  /*1040*/  LDS R2, [UR16+0x8] ;  /* 0x00000810ff027984 */ /* 0x01ae640008000800 */
[----:B-1----:R-:W-:-:S05]  /*1050*/  LOP3.LUT R2, R2, 0x1800, RZ, 0xb8, !PT ;  /* 0x0000180002027812 */ /* 0x002fca00078eb8ff */
[----:B------:R3:W-:Y:S02]  /*1060*/  STS [UR16+0x8], R2 ;  /* 0x00000802ff007988 */ /* 0x0007e40008000810 */
.L_x_42:
[----:B------:R-:W-:Y:S05]  /*1070*/  @P2 BREAK B4 ;  /* 0x0000000000042942 */ /* 0x000fea0003800000 */
[----:B------:R-:W-:Y:S05]  /*1080*/  @P2 BRA `(.L_x_44) ;  /* 0x0000000000242947 */ /* 0x000fea0003800000 */
[----:B-1-3--:R-:W1:Y:S01]  /*1090*/  LDS R2, [UR16+0x8] ;  /* 0x00000810ff027984 */ /* 0x00ae620008000800 */
[----:B------:R-:W-:-:S05]  /*10a0*/  IMAD.MOV.U32 R3, RZ, RZ, 0x6000 ;  /* 0x00006000ff037424 */ /* 0x000fca00078e00ff */
[----:B-1----:R-:W-:-:S04]  /*10b0*/  LOP3.LUT R2, R2, 0x6000, R3, 0xd8, !PT ;  /* 0x0000600002027812 */ /* 0x002fc800078ed803 */
[----:B------:R-:W-:-:S05]  /*10c0*/  LOP3.LUT R2, R2, 0x400000, RZ, 0xb8, !PT ;  /* 0x0040000002027812 */ /* 0x000fca00078eb8ff */
[----:B------:R1:W-:Y:S02]  /*10d0*/  STS [UR16+0x8], R2 ;  /* 0x00000802ff007988 */ /* 0x0003e40008000810 */
.L_x_43:
[----:B------:R-:W-:Y:S05]  /*10e0*/  BSYNC B4 ;  /* 0x0000000000047941 */ /* 0x000fea0003800000 */
.L_x_40:
[----:B-1-34-:R-:W1:Y:S02]  /*10f0*/  @!P2 LDS R2, [UR16+0x8] ;  /* 0x00000810ff02a984 */ /* 0x01ae640008000800 */
[----:B-1----:R-:W-:-:S05]  /*1100*/  @!P2 LOP3.LUT R2, R2, 0x8000, RZ, 0xb8, !PT ;  /* 0x000080000202a812 */ /* 0x002fca00078eb8ff */
[----:B------:R4:W-:Y:S02]  /*1110*/  @!P2 STS [UR16+0x8], R2 ;  /* 0x00000802ff00a988 */ /* 0x0009e40008000810 */
.L_x_44:
[----:B------:R-:W-:Y:S05]  /*1120*/  BSYNC B3 ;  /* 0x0000000000037941 */ /* 0x000fea0003800000 */
.L_x_39:
[----:B------:R-:W-:Y:S05]  /*1130*/  WARPSYNC.ALL ;  /* 0x0000000000007948 */ /* 0x000fea0003800000 */
[----:B------:R-:W-:Y:S01]  /*1140*/  UIADD3 UR5, UR5, 0x100, URZ ;  /* 0x0000010005057890 */ /* 0x000fe2000fffe03f */
[----:B------:R-:W-:Y:S01]  /*1150*/  ISETP.GE.AND P1, PT, R14, 0x1, PT ;  /* 0x000000010e00780c */ /* 0x000fe20003f26270 */
[----:B------:R-:W-:Y:S01]  /*1160*/  IMAD.MOV.U32 R24, RZ, RZ, RZ ;  /* 0x000000ffff187224 */ /* 0x000fe200078e00ff */
[----:B------:R-:W-:Y:S01]  /*1170*/  SHF.R.U32.HI R7, RZ, 0x5, R0 ;  /* 0x00000005ff077819 */ /* 0x000fe20000011600 */
[----:B------:R-:W-:-:S04]  /*1180*/  UIADD3 UR22, UP0, UR5, UR22, URZ ;  /* 0x0000001605167290 */ /* 0x000fc8000ff1e03f */
[----:B------:R-:W-:Y:S01]  /*1190*/  ULEA.HI.X.SX32 UR23, UR5, UR23, 0x1, UP0 ;  /* 0x0000001705177291 */ /* 0x000fe200080f0e3f */
[----:B------:R-:W-:Y:S11]  /*11a0*/  @P0 BRA `(.L_x_45) ;  /* 0x0000000000280947 */ /* 0x000ff60003800000 */
[----:B-1-34-:R-:W1:Y:S01]  /*11b0*/  S2R R2, SR_LANEID ;  /* 0x0000000000027919 */ /* 0x01ae620000000000 */
[----:B------:R-:W-:Y:S05]  /*11c0*/  WARPSYNC.ALL ;  /* 0x0000000000007948 */ /* 0x000fea0003800000 */
[----:B-1----:R-:W-:-:S05]  /*11d0*/  IMAD.SHL.U32 R4, R2, 0x4, RZ ;  /* 0x0000000402047824 */ /* 0x002fca00078e00ff */
[----:B------:R-:W1:Y:S01]  /*11e0*/  LDS R5, [R4+UR16] ;  /* 0x0000001004057984 */ /* 0x000e620008000800 */
[----:B------:R-:W-:-:S05]  /*11f0*/  IADD3 R2, P3, R4, UR22, RZ ;  /* 0x0000001604027c10 */ /* 0x000fca000ff7e0ff */
[----:B------:R-:W-:-:S05]  /*1200*/  IMAD.X R3, RZ, RZ, UR23, P3 ;  /* 0x00000017ff037e24 */ /* 0x000fca00098e06ff */
[----:B-1----:R1:W3:Y:S01]  /*1210*/  ATOMG.E.EXCH.STRONG.GPU PT, RZ, [R2], R5 ;  /* 0x0000000502ff73a8 */ /* 0x0022e200041ee100 */
[----:B------:R-:W-:-:S04]  /*1220*/  DEPBAR {5,4,3,2,1,0} ;  /* 0x0000003f0000791a */ /* 0x000fc80000000000 */
[----:B------:R1:W-:Y:S01]  /*1230*/  UTMACCTL.IV [UR22] ;  /* 0x00000000160079b9 */ /* 0x0003e20008000000 */
[----:B------:R-:W-:Y:S01]  /*1240*/  NOP ;  /* 0x0000000000007918 */ /* 0x000fe20000000000 */
.L_x_45:
[----:B------:R-:W-:Y:S05]  /*1250*/  @P0 BRA `(.L_x_46) ;  /* 0x00000000000c0947 */ /* 0x000fea0003800000 */
[----:B------:R0:W-:Y:S01]  /*1260*/  UTMACMDFLUSH ;  /* 0x00000000000079b7 */ /* 0x0001e20000000000 */
[----:B------:R-:W-:Y:S05]  /*1270*/  @P0 BRA `(.L_x_46) ;  /* 0x0000000000040947 */ /* 0x000fea0003800000 */
[----:B------:R-:W-:-:S04]  /*1280*/  DEPBAR.LE SB0, 0x0 ;  /* 0x000080000000791a */ /* 0x000fc80000000000 */
.L_x_46:
[----:B------:R-:W-:Y:S05]  /*1290*/  WARPSYNC.ALL ;  /* 0x0000000000007948 */ /* 0x000fea0003800000 */
[----:B---3--:R-:W-:Y:S01]  /*12a0*/  BAR.SYNC.DEFER_BLOCKING 0x0 ;  /* 0x0000000000007b1d */ /* 0x008fe20000010000 */
[----:B------:R-:W-:Y:S01]  /*12b0*/  R2UR UR26, R7 ;  /* 0x00000000071a72ca */ /* 0x000fe200000e0000 */
[----:B------:R-:W-:Y:S01]  /*12c0*/  USHF.L.U32 UR17, UR27, 0x7, URZ ;  /* 0x000000071b117899 */ /* 0x000fe2000800063f */
[----:B------:R-:W-:Y:S01]  /*12d0*/  IMAD.MOV.U32 R25, RZ, RZ, RZ ;  /* 0x000000ffff197224 */ /* 0x000fe200078e00ff */
[----:B------:R-:W-:Y:S01]  /*12e0*/  USHF.L.U32 UR11, UR28, 0x7, URZ ;  /* 0x000000071c0b7899 */ /* 0x000fe2000800063f */
[----:B------:R-:W-:Y:S01]  /*12f0*/  CS2R R26, SRZ ;  /* 0x00000000001a7805 */ /* 0x000fe2000001ff00 */
[----:B------:R-:W-:Y:S01]  /*1300*/  VOTEU.ALL UP0, P2 ;  /* 0x00000000003f7886 */ /* 0x000fe20001000000 */
[----:B------:R-:W-:Y:S01]  /*1310*/  UMOV UR6, 0x1 ;  /* 0x0000000100067882 */ /* 0x000fe20000000000 */
[----:B------:R-:W-:Y:S01]  /*1320*/  VOTEU.ALL UP1, P2 ;  /* 0x00000000003f7886 */ /* 0x000fe20001020000 */
[----:B------:R-:W-:-:S02]  /*1330*/  CS2R R28, SRZ ;  /* 0x00000000001c7805 */ /* 0x000fc4000001ff00 */
[----:B------:R-:W-:Y:S01]  /*1340*/  CS2R R30, SRZ ;  /* 0x00000000001e7805 */ /* 0x000fe2000001ff00 */
[----:B------:R-:W-:-:S04]  /*1350*/  @!UP0 UIADD3 UR8, -UR6, 0x100000, URZ ;  /* 0x0010000006088890 */ /* 0x000fc8000fffe13f */
[----:B------:R-:W-:Y:S02]  /*1360*/  @!UP0 USHF.L.U32 UR9, UR8, 0xb, URZ ;  /* 0x0000000b08098899 */ /* 0x000fe4000800063f */
[----:B------:R-:W-:Y:S01]  /*1370*/  @!UP0 USHF.L.U32 UR8, UR8, 0x1, URZ ;  /* 0x0000000108088899 */ /* 0x000fe2000800063f */
[----:B------:R-:W-:Y:S01]  /*1380*/  CS2R R32, SRZ ;  /* 0x0000000000207805 */ /* 0x000fe2000001ff00 */
[----:B------:R-:W-:-:S04]  /*1390*/  @!UP0 UIADD3 UR6, -UR6, 0x100000, URZ ;  /* 0x0010000006068890 */ /* 0x000fc8000fffe13f */
[----:B------:R-:W-:Y:S02]  /*13a0*/  @!UP0 USHF.L.U32 UR7, UR6, 0xb, URZ ;  /* 0x0000000b06078899 */ /* 0x000fe4000800063f */
[----:B------:R-:W-:Y:S01]  /*13b0*/  @!UP0 USHF.L.U32 UR6, UR6, 0x1, URZ ;  /* 0x0000000106068899 */ /* 0x000fe2000800063f */
[----:B------:R-:W-:Y:S01]  /*13c0*/  CS2R R34, SRZ ;  /* 0x0000000000227805 */ /* 0x000fe2000001ff00 */
[----:B------:R-:W-:Y:S01]  /*13d0*/  VOTEU.ALL UP0, P2 ;  /* 0x00000000003f7886 */ /* 0x000fe20001000000 */
[----:B------:R-:W-:Y:S02]  /*13e0*/  CS2R R36, SRZ ;  /* 0x0000000000247805 */ /* 0x000fe4000001ff00 */
[----:B------:R-:W-:Y:S02]  /*13f0*/  CS2R R38, SRZ ;  /* 0x0000000000267805 */ /* 0x000fe4000001ff00 */
[----:B------:R-:W-:Y:S02]  /*1400*/  CS2R R40, SRZ ;  /* 0x0000000000287805 */ /* 0x000fe4000001ff00 */
[----:B------:R-:W-:-:S02]  /*1410*/  CS2R R42, SRZ ;  /* 0x00000000002a7805 */ /* 0x000fc4000001ff00 */
[----:B------:R-:W-:Y:S02]  /*1420*/  CS2R R44, SRZ ;  /* 0x00000000002c7805 */ /* 0x000fe4000001ff00 */
[----:B------:R-:W-:Y:S02]  /*1430*/  CS2R R46, SRZ ;  /* 0x00000000002e7805 */ /* 0x000fe4000001ff00 */
[----:B------:R-:W-:Y:S02]  /*1440*/  CS2R R48, SRZ ;  /* 0x0000000000307805 */ /* 0x000fe4000001ff00 */
[----:B------:R-:W-:Y:S01]  /*1450*/  CS2R R50, SRZ ;  /* 0x0000000000327805 */ /* 0x000fe2000001ff00 */
[----:B------:R-:W3:Y:S02]  /*1460*/  FENCE.VIEW.ASYNC.S ;  /* 0x00000000000073c6 */ /* 0x000ee40000000000 */
[----:B---3--:R3:W4:Y:S02]  /*1470*/  @!UP0 SYNCS.EXCH.64 URZ, [UR16+0x8000], UR8 ;  /* 0x00800008103f85b2 */ /* 0x0087240008000100 */
[----:B----4-:R-:W-:Y:S01]  /*1480*/  BAR.SYNC.DEFER_BLOCKING 0x0 ;  /* 0x0000000000007b1d */ /* 0x010fe20000010000 */
[----:B------:R-:W-:-:S02]  /*1490*/  CS2R R52, SRZ ;  /* 0x0000000000347805 */ /* 0x000fc4000001ff00 */
[----:B------:R-:W-:Y:S02]  /*14a0*/  CS2R R54, SRZ ;  /* 0x0000000000367805 */ /* 0x000fe4000001ff00 */
[----:B------:R-:W-:Y:S02]  /*14b0*/  CS2R R56, SRZ ;  /* 0x0000000000387805 */ /* 0x000fe4000001ff00 */
[----:B------:R-:W-:Y:S02]  /*14c0*/  CS2R R58, SRZ ;  /* 0x00000000003a7805 */ /* 0x000fe4000001ff00 */
[----:B------:R-:W-:Y:S02]  /*14d0*/  CS2R R60, SRZ ;  /* 0x00000000003c7805 */ /* 0x000fe4000001ff00 */
[----:B------:R-:W-:Y:S02]  /*14e0*/  CS2R R62, SRZ ;  /* 0x00000000003e7805 */ /* 0x000fe4000001ff00 */
        /* <DEDUP_REMOVED lines=11> */
[----:B------:R-:W-:Y:S01]  /*15a0*/  CS2R R86, SRZ ;  /* 0x0000000000567805 */ /* 0x000fe2000001ff00 */
[----:B------:R3:W4:Y:S01]  /*15b0*/  @!UP1 SYNCS.EXCH.64 URZ, [UR16+0x8008], UR6 ;  /* 0x00800806103f95b2 */ /* 0x0007220008000100 */
[----:B------:R-:W-:Y:S05]  /*15c0*/  @!P1 BRA `(.L_x_47) ;  /* 0x0000000400909947 */ /* 0x000fea0003800000 */
        /* <DEDUP_REMOVED lines=31> */
[----:B------:R-:W-:Y:S01]  /*17c0*/  CS2R R86, SRZ ;  /* 0x0000000000567805 */ /* 0x000fe2000001ff00 */
[----:B------:R-:W-:Y:S01]  /*17d0*/  UMOV UR5, URZ ;  /* 0x0000003f00057c82 */ /* 0x000fe20008000000 */
[----:B------:R-:W-:-:S05]  /*17e0*/  UMOV UR10, URZ ;  /* 0x0000003f000a7c82 */ /* 0x000fca0008000000 */
.L_x_49:
[----:B----4-:R-:W-:Y:S01]  /*17f0*/  BAR.SYNC.DEFER_BLOCKING 0x0 ;  /* 0x0000000000007b1d */ /* 0x010fe20000010000 */
[----:B------:R-:W-:Y:S01]  /*1800*/  ULEA UR30, UR5, UR16, 0x3 ;  /* 0x00000010051e7291 */ /* 0x000fe2000f8e183f */
[----:B-1----:R-:W-:Y:S01]  /*1810*/  @!P2 IMAD.MOV.U32 R2, RZ, RZ, 0x4000 ;  /* 0x00004000ff02a424 */ /* 0x002fe200078e00ff */
[----:B------:R-:W-:Y:S01]  /*1820*/  ELECT P0, URZ, PT ;  /* 0x00000000003f782f */ /* 0x000fe20003800000 */
[----:B---3--:R-:W-:-:S03]  /*1830*/  ULEA UR8, UR5, UR16, 0xd ;  /* 0x0000001005087291 */ /* 0x008fc6000f8e683f */
[----:B------:R-:W-:Y:S02]  /*1840*/  ISETP.LT.U32.AND P0, PT, R6, 0x20, P0 ;  /* 0x000000200600780c */ /* 0x000fe40000701070 */
[----:B------:R-:W-:Y:S01]  /*1850*/  ELECT P1, URZ, PT ;  /* 0x00000000003f782f */ /* 0x000fe20003820000 */
[----:B------:R-:W-:-:S03]  /*1860*/  ULOP3.LUT UR12, UR26, 0x1, URZ, 0xc0, !UPT ;  /* 0x000000011a0c7892 */ /* 0x000fc6000f8ec03f */
[----:B------:R-:W-:Y:S01]  /*1870*/  ISETP.LT.U32.AND P1, PT, R6, 0x40, P1 ;  /* 0x000000400600780c */ /* 0x000fe20000f21070 */
[----:B------:R-:W-:Y:S02]  /*1880*/  UIADD3 UR29, UR8, 0x4000, URZ ;  /* 0x00004000081d7890 */ /* 0x000fe4000fffe03f */
[----:B------:R-:W-:Y:S02]  /*1890*/  ULEA UR14, UR12, UR17, 0x6 ;  /* 0x000000110c0e7291 */ /* 0x000fe4000f8e303f */
[----:B------:R-:W-:Y:S01]  /*18a0*/  ULEA UR12, UR12, UR29, 0xc ;  /* 0x0000001d0c0c7291 */ /* 0x000fe2000f8e603f */
[----:B------:R-:W-:Y:S01]  /*18b0*/  UMOV UR15, UR10 ;  /* 0x0000000a000f7c82 */ /* 0x000fe20008000000 */
[----:B------:R-:W-:Y:S01]  /*18c0*/  VOTEU.ANY UP0, P0 ;  /* 0x00000000003f7886 */ /* 0x000fe20000000100 */
[----:B------:R-:W-:Y:S01]  /*18d0*/  VOTEU.ANY UP2, P0 ;  /* 0x00000000003f7886 */ /* 0x000fe20000040100 */
[----:B------:R1:W-:Y:S01]  /*18e0*/  @!P2 SYNCS.ARRIVE.TRANS64 RZ, [UR30+0x8000], R2 ;  /* 0x00800002ffffa9a7 */ /* 0x0003e2000800001e */
[----:B------:R3:W-:Y:S06]  /*18f0*/  MEMBAR.ALL.CTA ;  /* 0x0000000000007992 */ /* 0x0007ec0000008000 */
[----:B---3--:R-:W3:Y:S01]  /*1900*/  FENCE.VIEW.ASYNC.S ;  /* 0x00000000000073c6 */ /* 0x008ee20000000000 */
[----:B------:R-:W-:Y:S01]  /*1910*/  @UP0 UIADD3 UR9, UR30, 0x8000, URZ ;  /* 0x000080001e090890 */ /* 0x000fe2000fffe03f */
[----:B------:R-:W-:Y:S01]  /*1920*/  @UP0 UMOV UR6, UR18 ;  /* 0x0000001200060c82 */ /* 0x000fe20008000000 */
[----:B------:R-:W-:Y:S01]  /*1930*/  @UP0 UMOV UR7, UR19 ;  /* 0x0000001300070c82 */ /* 0x000fe20008000000 */
[----:B---3--:R-:W-:Y:S01]  /*1940*/  VOTEU.ANY UP1, P1 ;  /* 0x00000000003f7886 */ /* 0x008fe20000820100 */
[----:B------:R-:W-:Y:S01]  /*1950*/  VOTEU.ANY UP3, P1 ;  /* 0x00000000003f7886 */ /* 0x000fe20000860100 */
[----:B-1----:R-:W-:-:S03]  /*1960*/  IMAD.U32 R2, RZ, RZ, UR4 ;  /* 0x00000004ff027e24 */ /* 0x002fc6000f8e00ff */
[----:B------:R-:W-:Y:S01]  /*1970*/  @UP1 UIADD3 UR13, UR30, 0x8000, URZ ;  /* 0x000080001e0d1890 */ /* 0x000fe2000fffe03f */
[----:B------:R-:W-:Y:S01]  /*1980*/  @UP1 UMOV UR24, UR20 ;  /* 0x0000001400181c82 */ /* 0x000fe20008000000 */
[----:B------:R-:W-:Y:S01]  /*1990*/  @UP1 UMOV UR25, UR21 ;  /* 0x0000001500191c82 */ /* 0x000fe20008000000 */
[----:B------:R-:W-:Y:S01]  /*19a0*/  SHF.L.U32 R2, R2, 0x1f, RZ ;  /* 0x0000001f02027819 */ /* 0x000fe200000006ff */
[----:B------:R-:W-:Y:S06]  /*19b0*/  BAR.SYNC.DEFER_BLOCKING 0x0 ;  /* 0x0000000000007b1d */ /* 0x000fec0000010000 */
[----:B------:R1:W-:Y:S02]  /*19c0*/  @UP2 UTMALDG.2D [UR8], [UR6] ;  /* 0x00000008060025b4 */ /* 0x0003e40008008000 */
[----:B------:R-:W-:Y:S06]  /*19d0*/  BAR.SYNC.DEFER_BLOCKING 0x0 ;  /* 0x0000000000007b1d */ /* 0x000fec0000010000 */
[----:B------:R1:W-:Y:S02]  /*19e0*/  @UP3 UTMALDG.2D [UR12], [UR24] ;  /* 0x0000000c180035b4 */ /* 0x0003e40008008000 */
[----:B------:R-:W-:Y:S06]  /*19f0*/  BAR.SYNC.DEFER_BLOCKING 0x0 ;  /* 0x0000000000007b1d */ /* 0x000fec0000010000 */
[----:B------:R-:W3:Y:S02]  /*1a00*/  SYNCS.PHASECHK.TRANS64.TRYWAIT P0, [UR30+0x8000], R2 ;  /* 0x00800002ff0075a7 */ /* 0x000ee4000800015e */
[----:B-1-3--:R-:W-:Y:S05]  /*1a10*/  @!P0 BRA `(.L_x_48) ;  /* 0x0000000400b08947 */ /* 0x00afea0003800000 */
.L_x_50:
[----:B------:R-:W-:Y:S01]  /*1a20*/  USHF.L.U32 UR6, UR26, 0x6, URZ ;  /* 0x000000061a067899 */ /* 0x000fe2000800063f */
[----:B------:R-:W-:Y:S02]  /*1a30*/  WARPGROUP.DEPBAR.LE gsb0, 0x0 ;  /* 0x00008000000079c5 */ /* 0x000fe40000010000 */
[----:B------:R-:W-:Y:S01]  /*1a40*/  USHF.R.U32.HI UR9, URZ, 0x4, UR29 ;  /* 0x000000043f097899 */ /* 0x000fe2000801161d */
[----:B------:R-:W-:Y:S01]  /*1a50*/  WARPGROUP.ARRIVE ;  /* 0x00000000000079c5 */ /* 0x000fe20000000000 */
[----:B------:R-:W-:Y:S01]  /*1a60*/  ULOP3.LUT UR6, UR6, 0x100, URZ, 0xc0, !UPT ;  /* 0x0000010006067892 */ /* 0x000fe2000f8ec03f */
[----:B------:R-:W1:Y:S01]  /*1a70*/  LDC R2, c[0x0][0x230] ;  /* 0x00008c00ff027b82 */ /* 0x000e620000000800 */
[----:B------:R-:W-:Y:S01]  /*1a80*/  UMOV UR13, 0x80000020 ;  /* 0x80000020000d7882 */ /* 0x000fe20000000000 */
[----:B------:R-:W-:Y:S01]  /*1a90*/  UMOV UR15, 0x40000040 ;  /* 0x40000040000f7882 */ /* 0x000fe20000000000 */
[----:B------:R-:W-:Y:S02]  /*1aa0*/  ULEA.HI UR6, UR8, UR6, URZ, 0x1c ;  /* 0x0000000608067291 */ /* 0x000fe4000f8fe03f */
[----:B------:R-:W-:-:S02]  /*1ab0*/  USGXT.U32 UR8, UR9, 0xe ;  /* 0x0000000e0908789a */ /* 0x000fc40008000000 */
[----:B------:R-:W-:Y:S02]  /*1ac0*/  ULOP3.LUT UR6, UR6, 0x3fff, URZ, 0xc0, !UPT ;  /* 0x00003fff06067892 */ /* 0x000fe4000f8ec03f */
[----:B------:R-:W-:Y:S02]  /*1ad0*/  ULOP3.LUT UR14, UR8, 0x1000000, URZ, 0xfc, !UPT ;  /* 0x01000000080e7892 */ /* 0x000fe4000f8efc3f */
[----:B------:R-:W-:Y:S02]  /*1ae0*/  UIADD3 UR10, UR10, 0x20, URZ ;  /* 0x000000200a0a7890 */ /* 0x000fe4000fffe03f */
[----:B------:R-:W-:Y:S01]  /*1af0*/  UIADD3 UR5, UR5, 0x1, URZ ;  /* 0x0000000105057890 */ /* 0x000fe2000fffe03f */
[----:B------:R-:W-:Y:S01]  /*1b00*/  UMOV UR12, UR6 ;  /* 0x00000006000c7c82 */ /* 0x000fe20008000000 */
[----:B------:R-:W-:Y:S01]  /*1b10*/  UMOV UR7, URZ ;  /* 0x0000003f00077c82 */ /* 0x000fe20008000000 */
[----:B------:R-:W-:Y:S02]  /*1b20*/  UMOV UR9, URZ ;  /* 0x0000003f00097c82 */ /* 0x000fe40008000000 */
[----:B------:R-:W-:Y:S01]  /*1b30*/  HGMMA.64x128x16.F32 R24, gdesc[UR12].tnspB, R24 ;  /* 0x41e000000c1879f0 */ /* 0x000fe20008700818 */
[----:B------:R-:W-:Y:S01]  /*1b40*/  UMOV UR12, 0xfffffffe ;  /* 0xfffffffe000c7882 */ /* 0x000fe20000000000 */
[----:B------:R-:W-:Y:S01]  /*1b50*/  UMOV UR13, 0x7fffffdf ;  /* 0x7fffffdf000d7882 */ /* 0x000fe20000000000 */
[----:B------:R-:W-:Y:S01]  /*1b60*/  UMOV UR14, 0x1000080 ;  /* 0x01000080000e7882 */ /* 0x000fe20000000000 */
[----:B------:R-:W-:Y:S01]  /*1b70*/  UMOV UR15, 0x40000040 ;  /* 0x40000040000f7882 */ /* 0x000fe20000000000 */
[----:B------:R-:W-:Y:S01]  /*1b80*/  UIADD3.64 UR12, UR6, -UR12, URZ ;  /* 0x8000000c060c7297 */ /* 0x000fe2000fffe03f */
[----:B-1----:R-:W-:Y:S01]  /*1b90*/  ISETP.LE.AND P0, PT, R2, UR10, PT ;  /* 0x0000000a02007c0c */ /* 0x002fe2000bf03270 */
[----:B------:R-:W-:-:S02]  /*1ba0*/  UIADD3.64 UR14, UR8, UR14, URZ ;  /* 0x0000000e080e7297 */ /* 0x000fc4000fffe03f */
[----:B------:R-:W-:-:S04]  /*1bb0*/  UISETP.NE.U32.AND UP0, UPT, UR5, 0x2, UPT ;  /* 0x000000020500788c */ /* 0x000fc8000bf05070 */
[----:B------:R-:W-:Y:S02]  /*1bc0*/  USEL UR6, URZ, 0x1, UP0 ;  /* 0x000000013f067887 */ /* 0x000fe40008000000 */
[----:B------:R-:W-:Y:S02]  /*1bd0*/  USEL UR5, UR5, URZ, UP0 ;  /* 0x0000003f05057287 */ /* 0x000fe40008000000 */
[----:B------:R-:W-:Y:S01]  /*1be0*/  ULOP3.LUT UR4, UR4, UR6, URZ, 0x3c, !UPT ;  /* 0x0000000604047292 */ /* 0x000fe2000f8e3c3f */
[----:B------:R-:W-:Y:S01]  /*1bf0*/  HGMMA.64x128x16.F32 R24, gdesc[UR12].tnspB, R24, gsb0 ;  /* 0x41e000000c1879f0 */ /* 0x000fe20008000818 */
[----:B------:R-:W-:Y:S10]  /*1c00*/  @!P0 BRA `(.L_x_49) ;  /* 0xfffffff800f88947 */ /* 0x000ff4000383ffff */
.L_x_47:
[----:B------:R-:W-:Y:S02]  /*1c10*/  WARPGROUP.DEPBAR.LE gsb0, 0x0 ;  /* 0x00008000000079c5 */ /* 0x000fe40000010000 */
[----:B----4-:R-:W-:Y:S01]  /*1c20*/  BAR.SYNC.DEFER_BLOCKING 0x0 ;  /* 0x0000000000007b1d */ /* 0x010fe20000010000 */
[C---:B-1----:R-:W-:Y:S01]  /*1c30*/  IMAD.SHL.U32 R2, R0.reuse, 0x80, RZ ;  /* 0x0000008000027824 */ /* 0x042fe200078e00ff */
[----:B------:R-:W-:Y:S01]  /*1c40*/  F2FP.F16.F32.PACK_AB R24, R25, R24 ;  /* 0x000000181918723e */ /* 0x000fe200000000ff */
[----:B------:R-:W-:Y:S01]  /*1c50*/  IMAD.SHL.U32 R3, R0, 0x10, RZ ;  /* 0x0000001000037824 */ /* 0x000fe200078e00ff */
[----:B------:R-:W-:Y:S02]  /*1c60*/  F2FP.F16.F32.PACK_AB R25, R27, R26 ;  /* 0x0000001a1b19723e */ /* 0x000fe400000000ff */
[----:B------:R-:W-:Y:S02]  /*1c70*/  ELECT P0, URZ, PT ;  /* 0x00000000003f782f */ /* 0x000fe40003800000 */
[----:B------:R-:W-:Y:S01]  /*1c80*/  LOP3.LUT R2, R2, 0x780, RZ, 0xc0, !PT ;  /* 0x0000078002027812 */ /* 0x000fe200078ec0ff */
[----:B------:R-:W-:Y:S01]  /*1c90*/  ULOP3.LUT UR26, UR26, 0x1, URZ, 0xc0, !UPT ;  /* 0x000000011a1a7892 */ /* 0x000fe2000f8ec03f */
[----:B------:R-:W-:Y:S01]  /*1ca0*/  F2FP.F16.F32.PACK_AB R56, R57, R56 ;  /* 0x000000383938723e */ /* 0x000fe200000000ff */
[----:B------:R-:W-:Y:S01]  /*1cb0*/  UMOV UR10, UR11 ;  /* 0x0000000b000a7c82 */ /* 0x000fe20008000000 */
[----:B------:R-:W-:Y:S01]  /*1cc0*/  LOP3.LUT R3, R2, 0x70, R3, 0xf8, !PT ;  /* 0x0000007002037812 */ /* 0x000fe200078ef803 */
[----:B---3--:R-:W-:Y:S01]  /*1cd0*/  ULEA UR8, UR26, UR16, 0xe ;  /* 0x000000101a087291 */ /* 0x008fe2000f8e703f */
[----:B------:R-:W-:Y:S01]  /*1ce0*/  F2FP.F16.F32.PACK_AB R26, R29, R28 ;  /* 0x0000001c1d1a723e */ /* 0x000fe200000000ff */
[----:B------:R-:W-:Y:S01]  /*1cf0*/  ULEA UR9, UR26, UR17, 0x6 ;  /* 0x000000111a097291 */ /* 0x000fe2000f8e303f */
[----:B------:R-:W-:Y:S01]  /*1d00*/  LOP3.LUT R3, R3, 0x10, R0, 0x78, !PT ;  /* 0x0000001003037812 */ /* 0x000fe200078e7800 */
[----:B------:R-:W-:Y:S01]  /*1d10*/  IMAD.SHL.U32 R0, R0, 0x40, RZ ;  /* 0x0000004000007824 */ /* 0x000fe200078e00ff */
[----:B------:R-:W-:-:S02]  /*1d20*/  F2FP.F16.F32.PACK_AB R27, R31, R30 ;  /* 0x0000001e1f1b723e */ /* 0x000fc400000000ff */
[----:B------:R-:W-:Y:S02]  /*1d30*/  F2FP.F16.F32.PACK_AB R32, R33, R32 ;  /* 0x000000202120723e */ /* 0x000fe400000000ff */
[----:B------:R-:W-:Y:S02]  /*1d40*/  LOP3.LUT R0, R3, 0x3800, R0, 0xf8, !PT ;  /* 0x0000380003007812 */ /* 0x000fe400078ef800 */
[----:B------:R-:W-:Y:S01]  /*1d50*/  F2FP.F16.F32.PACK_AB R57, R59, R58 ;  /* 0x0000003a3b39723e */ /* 0x000fe200000000ff */
[----:B------:R-:W1:Y:S02]  /*1d60*/  @!P2 SYNCS.CCTL.IV [UR16+0x8000] ;  /* 0x00800000ff00a9b1 */ /* 0x000e640008000010 */
[----:B-1----:R-:W-:Y:S01]  /*1d70*/  BAR.SYNC.DEFER_BLOCKING 0x0 ;  /* 0x0000000000007b1d */ /* 0x002fe20000010000 */
[C---:B------:R-:W-:Y:S01]  /*1d80*/  LOP3.LUT R3, R0.reuse, 0x20, RZ, 0x3c, !PT ;  /* 0x0000002000037812 */ /* 0x040fe200078e3cff */
[C---:B------:R-:W-:Y:S01]  /*1d90*/  VIADD R2, R0.reuse, UR16 ;  /* 0x0000001000027c36 */ /* 0x040fe20008000000 */
[----:B------:R-:W-:-:S02]  /*1da0*/  LOP3.LUT R4, R0, 0x40, RZ, 0x3c, !PT ;  /* 0x0000004000047812 */ /* 0x000fc400078e3cff */
[----:B------:R-:W-:Y:S01]  /*1db0*/  F2FP.F16.F32.PACK_AB R33, R35, R34 ;  /* 0x000000222321723e */ /* 0x000fe200000000ff */
[----:B------:R-:W-:Y:S01]  /*1dc0*/  VIADD R3, R3, UR16 ;  /* 0x0000001003037c36 */ /* 0x000fe20008000000 */
[----:B------:R-:W-:Y:S01]  /*1dd0*/  F2FP.F16.F32.PACK_AB R58, R61, R60 ;  /* 0x0000003c3d3a723e */ /* 0x000fe200000000ff */
[----:B------:R-:W-:Y:S01]  /*1de0*/  VIADD R4, R4, UR16 ;  /* 0x0000001004047c36 */ /* 0x000fe20008000000 */
[----:B------:R-:W-:Y:S02]  /*1df0*/  F2FP.F16.F32.PACK_AB R59, R63, R62 ;  /* 0x0000003e3f3b723e */ /* 0x000fe400000000ff */
[----:B------:R-:W-:Y:S02]  /*1e00*/  F2FP.F16.F32.PACK_AB R64, R65, R64 ;  /* 0x000000404140723e */ /* 0x000fe400000000ff */
[----:B------:R-:W-:Y:S02]  /*1e10*/  LOP3.LUT R0, R0, 0x60, RZ, 0x3c, !PT ;  /* 0x0000006000007812 */ /* 0x000fe400078e3cff */
[----:B------:R-:W-:-:S02]  /*1e20*/  F2FP.F16.F32.PACK_AB R34, R37, R36 ;  /* 0x000000242522723e */ /* 0x000fc400000000ff */
[----:B------:R-:W-:Y:S01]  /*1e30*/  F2FP.F16.F32.PACK_AB R35, R39, R38 ;  /* 0x000000262723723e */ /* 0x000fe200000000ff */
[----:B------:R-:W-:Y:S01]  /*1e40*/  VIADD R0, R0, UR16 ;  /* 0x0000001000007c36 */ /* 0x000fe20008000000 */
[----:B------:R-:W-:Y:S02]  /*1e50*/  F2FP.F16.F32.PACK_AB R40, R41, R40 ;  /* 0x000000282928723e */ /* 0x000fe400000000ff */
[----:B------:R-:W-:Y:S02]  /*1e60*/  F2FP.F16.F32.PACK_AB R65, R67, R66 ;  /* 0x000000424341723e */ /* 0x000fe400000000ff */
[----:B------:R-:W-:Y:S01]  /*1e70*/  F2FP.F16.F32.PACK_AB R41, R43, R42 ;  /* 0x0000002a2b29723e */ /* 0x000fe200000000ff */
[----:B------:R-:W1:Y:S01]  /*1e80*/  @!P2 SYNCS.CCTL.IV [UR16+0x8008] ;  /* 0x00800800ff00a9b1 */ /* 0x000e620008000010 */
[----:B------:R-:W-:Y:S01]  /*1e90*/  F2FP.F16.F32.PACK_AB R66, R69, R68 ;  /* 0x000000444542723e */ /* 0x000fe200000000ff */
[----:B-1----:R-:W-:Y:S01]  /*1ea0*/  STSM.16.M88.4 [R2], R24 ;  /* 0x0000001802007844 */ /* 0x002fe20000000200 */
[----:B------:R-:W-:-:S02]  /*1eb0*/  F2FP.F16.F32.PACK_AB R67, R71, R70 ;  /* 0x000000464743723e */ /* 0x000fc400000000ff */
[----:B------:R-:W-:Y:S01]  /*1ec0*/  F2FP.F16.F32.PACK_AB R72, R73, R72 ;  /* 0x000000484948723e */ /* 0x000fe200000000ff */
[----:B------:R-:W-:Y:S01]  /*1ed0*/  STSM.16.M88.4 [R2+0x4000], R56 ;  /* 0x0040003802007844 */ /* 0x000fe20000000200 */
[----:B------:R-:W-:Y:S02]  /*1ee0*/  F2FP.F16.F32.PACK_AB R42, R45, R44 ;  /* 0x0000002c2d2a723e */ /* 0x000fe400000000ff */
[----:B------:R-:W-:Y:S01]  /*1ef0*/  F2FP.F16.F32.PACK_AB R43, R47, R46 ;  /* 0x0000002e2f2b723e */ /* 0x000fe200000000ff */
[----:B------:R-:W-:Y:S01]  /*1f00*/  STSM.16.M88.4 [R3], R32 ;  /* 0x0000002003007844 */ /* 0x000fe20000000200 */
[----:B------:R-:W-:Y:S02]  /*1f10*/  F2FP.F16.F32.PACK_AB R48, R49, R48 ;  /* 0x000000303130723e */ /* 0x000fe400000000ff */
[----:B------:R-:W-:Y:S01]  /*1f20*/  F2FP.F16.F32.PACK_AB R73, R75, R74 ;  /* 0x0000004a4b49723e */ /* 0x000fe200000000ff */
[----:B------:R-:W-:Y:S01]  /*1f30*/  STSM.16.M88.4 [R3+0x4000], R64 ;  /* 0x0040004003007844 */ /* 0x000fe20000000200 */
[----:B------:R-:W-:-:S02]  /*1f40*/  F2FP.F16.F32.PACK_AB R49, R51, R50 ;  /* 0x000000323331723e */ /* 0x000fc400000000ff */
[----:B------:R-:W-:Y:S01]  /*1f50*/  F2FP.F16.F32.PACK_AB R74, R77, R76 ;  /* 0x0000004c4d4a723e */ /* 0x000fe200000000ff */
[----:B------:R-:W-:Y:S01]  /*1f60*/  STSM.16.M88.4 [R4], R40 ;  /* 0x0000002804007844 */ /* 0x000fe20000000200 */
[----:B------:R-:W-:Y:S02]  /*1f70*/  F2FP.F16.F32.PACK_AB R75, R79, R78 ;  /* 0x0000004e4f4b723e */ /* 0x000fe400000000ff */
[----:B------:R-:W-:Y:S02]  /*1f80*/  F2FP.F16.F32.PACK_AB R80, R81, R80 ;  /* 0x000000505150723e */ /* 0x000fe400000000ff */
[----:B------:R-:W-:Y:S01]  /*1f90*/  F2FP.F16.F32.PACK_AB R50, R53, R52 ;  /* 0x000000343532723e */ /* 0x000fe200000000ff */
[----:B------:R-:W-:Y:S01]  /*1fa0*/  STSM.16.M88.4 [R4+0x4000], R72 ;  /* 0x0040004804007844 */ /* 0x000fe20000000200 */
[----:B------:R-:W-:Y:S02]  /*1fb0*/  F2FP.F16.F32.PACK_AB R51, R55, R54 ;  /* 0x000000363733723e */ /* 0x000fe400000000ff */
[----:B------:R-:W-:-:S02]  /*1fc0*/  F2FP.F16.F32.PACK_AB R81, R83, R82 ;  /* 0x000000525351723e */ /* 0x000fc400000000ff */
[----:B------:R-:W-:Y:S01]  /*1fd0*/  F2FP.F16.F32.PACK_AB R82, R85, R84 ;  /* 0x000000545552723e */ /* 0x000fe200000000ff */
[----:B------:R-:W-:Y:S01]  /*1fe0*/  STSM.16.M88.4 [R0], R48 ;  /* 0x0000003000007844 */ /* 0x000fe20000000200 */
[----:B------:R-:W-:Y:S02]  /*1ff0*/  F2FP.F16.F32.PACK_AB R83, R87, R86 ;  /* 0x000000565753723e */ /* 0x000fe400000000ff */
[----:B------:R-:W-:-:S03]  /*2000*/  ISETP.LT.U32.AND P0, PT, R6, 0x40, P0 ;  /* 0x000000400600780c */ /* 0x000fc60000701070 */
[----:B------:R-:W-:Y:S01]  /*2010*/  STSM.16.M88.4 [R0+0x4000], R80 ;  /* 0x0040005000007844 */ /* 0x000fe20000000200 */
[----:B------:R1:W-:Y:S06]  /*2020*/  MEMBAR.ALL.CTA ;  /* 0x0000000000007992 */ /* 0x0003ec0000008000 */
[----:B-1----:R-:W1:Y:S03]  /*2030*/  FENCE.VIEW.ASYNC.S ;  /* 0x00000000000073c6 */ /* 0x002e660000000000 */
[----:B-1----:R-:W-:Y:S01]  /*2040*/  VOTEU.ANY UP0, P0 ;  /* 0x00000000003f7886 */ /* 0x002fe20000000100 */
[----:B------:R-:W-:-:S04]  /*2050*/  VOTEU.ANY UP1, P0 ;  /* 0x00000000003f7886 */ /* 0x000fc80000020100 */
[----:B------:R-:W-:Y:S01]  /*2060*/  @UP0 UMOV UR6, UR22 ;  /* 0x0000001600060c82 */ /* 0x000fe20008000000 */
[----:B------:R-:W-:Y:S01]  /*2070*/  @UP0 UMOV UR7, UR23 ;  /* 0x0000001700070c82 */ /* 0x000fe20008000000 */
[----:B------:R-:W-:Y:S06]  /*2080*/  BAR.SYNC.DEFER_BLOCKING 0x0 ;  /* 0x0000000000007b1d */ /* 0x000fec0000010000 */
[----:B------:R1:W-:Y:S01]  /*2090*/  @UP1 UTMASTG.2D [UR8], [UR6] ;  /* 0x00000008060013b5 */ /* 0x0003e20008008000 */
[----:B------:R0:W-:Y:S01]  /*20a0*/  UTMACMDFLUSH ;  /* 0x00000000000079b7 */ /* 0x0001e20000000000 */
[----:B------:R-:W-:-:S04]  /*20b0*/  DEPBAR.LE SB0, 0x0 ;  /* 0x000080000000791a */ /* 0x000fc80000000000 */
[----:B------:R-:W-:Y:S06]  /*20c0*/  BAR.SYNC.DEFER_BLOCKING 0x0 ;  /* 0x0000000000007b1d */ /* 0x000fec0000010000 */
[----:B-1----:R-:W-:Y:S05]  /*20d0*/  EXIT ;  /* 0x000000000000794d */ /* 0x002fea0003800000 */
.L_x_48:
[----:B------:R-:W1:Y:S02]  /*20e0*/  SYNCS.PHASECHK.TRANS64.TRYWAIT P0, [UR30+0x8000], R2 ;  /* 0x00800002ff0075a7 */ /* 0x000e64000800015e */
[----:B-1----:R-:W-:Y:S05]  /*20f0*/  @!P0 BRA `(.L_x_48) ;  /* 0xfffffffc00f88947 */ /* 0x002fea000383ffff */
[----:B------:R-:W-:Y:S05]  /*2100*/  BRA `(.L_x_50) ;  /* 0xfffffff800447947 */ /* 0x000fea000383ffff */
.L_x_51:
[----:B------:R-:W-:-:S00]  /*2110*/  BRA `(.L_x_51) ;  /* 0xfffffffc00fc7947 */ /* 0x000fc0000383ffff */
[----:B------:R-:W-:-:S00]  /*2120*/  NOP ;  /* 0x0000000000007918 */ /* 0x000fc00000000000 */
        /* <DEDUP_REMOVED lines=13> */
.L_x_52:


//--------------------- .nv.shared.gluon_wgmma    --------------------------
	.section	.nv.shared.gluon_wgmma,"aw",@nobits
	.sectionflags	@""
	.align	16
	.zero		1024


//--------------------- .nv.shared.reserved.0     --------------------------
	.section	.nv.shared.reserved.0,"aw",@nobits
	.weak		__nv_reservedSMEM_offset_0_alias
	.size		__nv_reservedSMEM_offset_0_alias, 0, 0
	.other		__nv_reservedSMEM_offset_0_alias,@"STO_CUDA_RESERVED_SHARED STV_DEFAULT"
__nv_reservedSMEM_offset_0_alias:
	.zero		0


//--------------------- .nv.constant0.gluon_wgmma --------------------------
	.section	.nv.constant0.gluon_wgmma,"a",@progbits
	.sectionflags	@""
	.align	4
.nv.constant0.gluon_wgmma:
	.zero		608


//--------------------- SYMBOLS --------------------------

	.type		.nv.reservedSmem.offset0,@object
	.size		.nv.reservedSmem.offset0,0x4
